	.target	sm_100a

	.elftype	@"ET_EXEC"


//--------------------- .note.nv.tkinfo           --------------------------
	.section	.note.nv.tkinfo,"",@"SHT_NOTE"
	.sectionflags	@"SHF_NOTE_NV_TKINFO"
	.tkinfo
        /*0018*/ 	.word	0x00000002
        /*0030*/ 	.string	""
        /*0030*/ 	.string	"ptxas"
        /*0030*/ 	.string	"Cuda compilation tools, release 13.0, V13.0.88"
        /*0030*/ 	.string	"Build cuda_13.0.r13.0/compiler.36424714_0"
        /*0030*/ 	.string	"-arch sm_100a -m 64 "



//--------------------- .note.nv.cuinfo           --------------------------
	.section	.note.nv.cuinfo,"",@"SHT_NOTE"
	.sectionflags	@"SHF_NOTE_NV_CUINFO"
        /*0018*/ 	.short	0x0002
        /*001a*/ 	.short	0x0064
        /*001c*/ 	.short	0x0082
	.zero		2


//--------------------- .nv.info                  --------------------------
	.section	.nv.info,"",@"SHT_CUDA_INFO"
	.align	4


	//----- nvinfo : EIATTR_REGCOUNT
	.align		4
        /*0000*/ 	.byte	0x04, 0x2f
        /*0002*/ 	.short	(.L_19 - .L_18)
	.align		4
.L_18:
        /*0004*/ 	.word	index@(_ZN7cutlass13device_kernelINS_4conv6kernel13ConvUniversalINS1_16ConvProblemShapeILNS1_8OperatorE1ELi2EEENS1_10collective14CollectiveConvINS1_47MainloopSm100TmaUmmaWarpSpecializedImplicitGemmILS5_1ELi6ELi2ELi1ELi2EN4cute5tupleIJNSA_1CILi2EEENSC_ILi1EEESE_EEEEENSB_IJNSC_ILi64EEESH_NSB_IJSH_EEEEEENS_10tfloat32_tESK_NSA_8TiledMMAINSA_8MMA_AtomIJNSA_17SM100_MMA_TF32_SSISK_SK_fLi64ELi64ELNSA_4UMMA5MajorE0ELSP_1ELNSO_7ScaleInE0ELSQ_0EEEEEENSA_6LayoutINSB_IJSE_SE_SE_EEENSB_IJNSC_ILi0EEESV_SV_EEEEENSB_IJNSA_10UnderscoreESY_SY_EEEEENS7_6detail27Sm100ImplicitGemmTileTraitsINSA_20SM90_TMA_LOAD_IM2COLENSA_14ComposedLayoutINSA_7SwizzleILi3ELi4ELi3EEENSA_18smem_ptr_flag_bitsILi32EEENST_INSB_IJNSC_ILi8EEENSC_ILi32EEEEEENSB_IJS1A_SE_EEEEEEEvEENS12_INSA_23SM90_TMA_LOAD_MULTICASTENS14_INS15_ILi2ELi5ELi2EEES18_NST_INSB_IJS1A_NSC_ILi4EEEEEENSB_IJSE_S1A_EEEEEEEvEEEENS_8epilogue10collective18CollectiveEpilogueINS1P_23Sm100TmaWarpSpecializedILi3ELi2ELi16ELb1ELb0EEEJSJ_NSB_IJNST_ISH_SE_EENST_IS1A_SE_EEEEESK_NSB_IJNSB_IJlllEEESE_SV_EEESK_S1Y_NS1P_6fusion15FusionCallbacksIS1T_NS1Z_17LinearCombinationISK_fSK_fLNS_15FloatRoundStyleE2EEESJ_S1W_JEEENSA_5SM1004TMEM4LOAD26SM100_TMEM_LOAD_16dp128b8xES13_S1E_NSA_17SM75_U32x4_LDSM_NENSA_21SM90_TMA_STORE_IM2COLES1E_NSA_17SM90_U32x4_STSM_NENSA_39AutoVectorizingCopyWithAssumedAlignmentILi128EEEEEEvvEEEEvNT_6ParamsE)
        /*0008*/ 	.word	0x0000005a


	//----- nvinfo : EIATTR_FRAME_SIZE
	.align		4
.L_19:
        /*000c*/ 	.byte	0x04, 0x11
        /*000e*/ 	.short	(.L_21 - .L_20)
	.align		4
.L_20:
        /*0010*/ 	.word	index@($__internal_2_$__cuda_sm10x_tcgen05_guardrail_trap_unallocated_columns_being_dealloced)
        /*0014*/ 	.word	0x00000008


	//----- nvinfo : EIATTR_FRAME_SIZE
	.align		4
.L_21:
        /*0018*/ 	.byte	0x04, 0x11
        /*001a*/ 	.short	(.L_23 - .L_22)
	.align		4
.L_22:
        /*001c*/ 	.word	index@($__internal_1_$__cuda_sm10x_tcgen05_guardrail_trap_phase_invalid_during_alloc)
        /*0020*/ 	.word	0x00000008


	//----- nvinfo : EIATTR_FRAME_SIZE
	.align		4
.L_23:
        /*0024*/ 	.byte	0x04, 0x11
        /*0026*/ 	.short	(.L_25 - .L_24)
	.align		4
.L_24:
        /*0028*/ 	.word	index@($__internal_0_$__cuda_sm10x_tcgen05_guardrail_trap_col_being_dealloced_not_returned_by_alloc)
        /*002c*/ 	.word	0x00000008


	//----- nvinfo : EIATTR_FRAME_SIZE
	.align		4
.L_25:
        /*0030*/ 	.byte	0x04, 0x11
        /*0032*/ 	.short	(.L_27 - .L_26)
	.align		4
.L_26:
        /*0034*/ 	.word	index@(_ZN7cutlass13device_kernelINS_4conv6kernel13ConvUniversalINS1_16ConvProblemShapeILNS1_8OperatorE1ELi2EEENS1_10collective14CollectiveConvINS1_47MainloopSm100TmaUmmaWarpSpecializedImplicitGemmILS5_1ELi6ELi2ELi1ELi2EN4cute5tupleIJNSA_1CILi2EEENSC_ILi1EEESE_EEEEENSB_IJNSC_ILi64EEESH_NSB_IJSH_EEEEEENS_10tfloat32_tESK_NSA_8TiledMMAINSA_8MMA_AtomIJNSA_17SM100_MMA_TF32_SSISK_SK_fLi64ELi64ELNSA_4UMMA5MajorE0ELSP_1ELNSO_7ScaleInE0ELSQ_0EEEEEENSA_6LayoutINSB_IJSE_SE_SE_EEENSB_IJNSC_ILi0EEESV_SV_EEEEENSB_IJNSA_10UnderscoreESY_SY_EEEEENS7_6detail27Sm100ImplicitGemmTileTraitsINSA_20SM90_TMA_LOAD_IM2COLENSA_14ComposedLayoutINSA_7SwizzleILi3ELi4ELi3EEENSA_18smem_ptr_flag_bitsILi32EEENST_INSB_IJNSC_ILi8EEENSC_ILi32EEEEEENSB_IJS1A_SE_EEEEEEEvEENS12_INSA_23SM90_TMA_LOAD_MULTICASTENS14_INS15_ILi2ELi5ELi2EEES18_NST_INSB_IJS1A_NSC_ILi4EEEEEENSB_IJSE_S1A_EEEEEEEvEEEENS_8epilogue10collective18CollectiveEpilogueINS1P_23Sm100TmaWarpSpecializedILi3ELi2ELi16ELb1ELb0EEEJSJ_NSB_IJNST_ISH_SE_EENST_IS1A_SE_EEEEESK_NSB_IJNSB_IJlllEEESE_SV_EEESK_S1Y_NS1P_6fusion15FusionCallbacksIS1T_NS1Z_17LinearCombinationISK_fSK_fLNS_15FloatRoundStyleE2EEESJ_S1W_JEEENSA_5SM1004TMEM4LOAD26SM100_TMEM_LOAD_16dp128b8xES13_S1E_NSA_17SM75_U32x4_LDSM_NENSA_21SM90_TMA_STORE_IM2COLES1E_NSA_17SM90_U32x4_STSM_NENSA_39AutoVectorizingCopyWithAssumedAlignmentILi128EEEEEEvvEEEEvNT_6ParamsE)
        /*0038*/ 	.word	0x00000008


	//----- nvinfo : EIATTR_MIN_STACK_SIZE
	.align		4
.L_27:
        /*003c*/ 	.byte	0x04, 0x12
        /*003e*/ 	.short	(.L_29 - .L_28)
	.align		4
.L_28:
        /*0040*/ 	.word	index@(_ZN7cutlass13device_kernelINS_4conv6kernel13ConvUniversalINS1_16ConvProblemShapeILNS1_8OperatorE1ELi2EEENS1_10collective14CollectiveConvINS1_47MainloopSm100TmaUmmaWarpSpecializedImplicitGemmILS5_1ELi6ELi2ELi1ELi2EN4cute5tupleIJNSA_1CILi2EEENSC_ILi1EEESE_EEEEENSB_IJNSC_ILi64EEESH_NSB_IJSH_EEEEEENS_10tfloat32_tESK_NSA_8TiledMMAINSA_8MMA_AtomIJNSA_17SM100_MMA_TF32_SSISK_SK_fLi64ELi64ELNSA_4UMMA5MajorE0ELSP_1ELNSO_7ScaleInE0ELSQ_0EEEEEENSA_6LayoutINSB_IJSE_SE_SE_EEENSB_IJNSC_ILi0EEESV_SV_EEEEENSB_IJNSA_10UnderscoreESY_SY_EEEEENS7_6detail27Sm100ImplicitGemmTileTraitsINSA_20SM90_TMA_LOAD_IM2COLENSA_14ComposedLayoutINSA_7SwizzleILi3ELi4ELi3EEENSA_18smem_ptr_flag_bitsILi32EEENST_INSB_IJNSC_ILi8EEENSC_ILi32EEEEEENSB_IJS1A_SE_EEEEEEEvEENS12_INSA_23SM90_TMA_LOAD_MULTICASTENS14_INS15_ILi2ELi5ELi2EEES18_NST_INSB_IJS1A_NSC_ILi4EEEEEENSB_IJSE_S1A_EEEEEEEvEEEENS_8epilogue10collective18CollectiveEpilogueINS1P_23Sm100TmaWarpSpecializedILi3ELi2ELi16ELb1ELb0EEEJSJ_NSB_IJNST_ISH_SE_EENST_IS1A_SE_EEEEESK_NSB_IJNSB_IJlllEEESE_SV_EEESK_S1Y_NS1P_6fusion15FusionCallbacksIS1T_NS1Z_17LinearCombinationISK_fSK_fLNS_15FloatRoundStyleE2EEESJ_S1W_JEEENSA_5SM1004TMEM4LOAD26SM100_TMEM_LOAD_16dp128b8xES13_S1E_NSA_17SM75_U32x4_LDSM_NENSA_21SM90_TMA_STORE_IM2COLES1E_NSA_17SM90_U32x4_STSM_NENSA_39AutoVectorizingCopyWithAssumedAlignmentILi128EEEEEEvvEEEEvNT_6ParamsE)
        /*0044*/ 	.word	0x00000008
.L_29:


//--------------------- .nv.compat                --------------------------
	.section	.nv.compat,"",@"SHT_CUDA_COMPAT_INFO"
	.align	4
        /*0000*/ 	.byte	0x02, 0x09, 0x01, 0x00, 0x02, 0x02, 0x02, 0x00, 0x02, 0x05, 0x05, 0x00, 0x03, 0x07, 0x01, 0x01
        /*0010*/ 	.byte	0x02, 0x03, 0x01, 0x00, 0x02, 0x06, 0x01, 0x00, 0x04, 0x0b, 0x08, 0x00, 0x09, 0x00, 0x00, 0x00
        /*0020*/ 	.byte	0x00, 0x00, 0x00, 0x00


//--------------------- .nv.info._ZN7cutlass13device_kernelINS_4conv6kernel13ConvUniversalINS1_16ConvProblemShapeILNS1_8OperatorE1ELi2EEENS1_10collective14CollectiveConvINS1_47MainloopSm100TmaUmmaWarpSpecializedImplicitGemmILS5_1ELi6ELi2ELi1ELi2EN4cute5tupleIJNSA_1CILi2EEENSC_ILi1EEESE_EEEEENSB_IJNSC_ILi64EEESH_NSB_IJSH_EEEEEENS_10tfloat32_tESK_NSA_8TiledMMAINSA_8MMA_AtomIJNSA_17SM100_MMA_TF32_SSISK_SK_fLi64ELi64ELNSA_4UMMA5MajorE0ELSP_1ELNSO_7ScaleInE0ELSQ_0EEEEEENSA_6LayoutINSB_IJSE_SE_SE_EEENSB_IJNSC_ILi0EEESV_SV_EEEEENSB_IJNSA_10UnderscoreESY_SY_EEEEENS7_6detail27Sm100ImplicitGemmTileTraitsINSA_20SM90_TMA_LOAD_IM2COLENSA_14ComposedLayoutINSA_7SwizzleILi3ELi4ELi3EEENSA_18smem_ptr_flag_bitsILi32EEENST_INSB_IJNSC_ILi8EEENSC_ILi32EEEEEENSB_IJS1A_SE_EEEEEEEvEENS12_INSA_23SM90_TMA_LOAD_MULTICASTENS14_INS15_ILi2ELi5ELi2EEES18_NST_INSB_IJS1A_NSC_ILi4EEEEEENSB_IJSE_S1A_EEEEEEEvEEEENS_8epilogue10collective18CollectiveEpilogueINS1P_23Sm100TmaWarpSpecializedILi3ELi2ELi16ELb1ELb0EEEJSJ_NSB_IJNST_ISH_SE_EENST_IS1A_SE_EEEEESK_NSB_IJNSB_IJlllEEESE_SV_EEESK_S1Y_NS1P_6fusion15FusionCallbacksIS1T_NS1Z_17LinearCombinationISK_fSK_fLNS_15FloatRoundStyleE2EEESJ_S1W_JEEENSA_5SM1004TMEM4LOAD26SM100_TMEM_LOAD_16dp128b8xES13_S1E_NSA_17SM75_U32x4_LDSM_NENSA_21SM90_TMA_STORE_IM2COLES1E_NSA_17SM90_U32x4_STSM_NENSA_39AutoVectorizingCopyWithAssumedAlignmentILi128EEEEEEvvEEEEvNT_6ParamsE --------------------------
	.section	.nv.info._ZN7cutlass13device_kernelINS_4conv6kernel13ConvUniversalINS1_16ConvProblemShapeILNS1_8OperatorE1ELi2EEENS1_10collective14CollectiveConvINS1_47MainloopSm100TmaUmmaWarpSpecializedImplicitGemmILS5_1ELi6ELi2ELi1ELi2EN4cute5tupleIJNSA_1CILi2EEENSC_ILi1EEESE_EEEEENSB_IJNSC_ILi64EEESH_NSB_IJSH_EEEEEENS_10tfloat32_tESK_NSA_8TiledMMAINSA_8MMA_AtomIJNSA_17SM100_MMA_TF32_SSISK_SK_fLi64ELi64ELNSA_4UMMA5MajorE0ELSP_1ELNSO_7ScaleInE0ELSQ_0EEEEEENSA_6LayoutINSB_IJSE_SE_SE_EEENSB_IJNSC_ILi0EEESV_SV_EEEEENSB_IJNSA_10UnderscoreESY_SY_EEEEENS7_6detail27Sm100ImplicitGemmTileTraitsINSA_20SM90_TMA_LOAD_IM2COLENSA_14ComposedLayoutINSA_7SwizzleILi3ELi4ELi3EEENSA_18smem_ptr_flag_bitsILi32EEENST_INSB_IJNSC_ILi8EEENSC_ILi32EEEEEENSB_IJS1A_SE_EEEEEEEvEENS12_INSA_23SM90_TMA_LOAD_MULTICASTENS14_INS15_ILi2ELi5ELi2EEES18_NST_INSB_IJS1A_NSC_ILi4EEEEEENSB_IJSE_S1A_EEEEEEEvEEEENS_8epilogue10collective18CollectiveEpilogueINS1P_23Sm100TmaWarpSpecializedILi3ELi2ELi16ELb1ELb0EEEJSJ_NSB_IJNST_ISH_SE_EENST_IS1A_SE_EEEEESK_NSB_IJNSB_IJlllEEESE_SV_EEESK_S1Y_NS1P_6fusion15FusionCallbacksIS1T_NS1Z_17LinearCombinationISK_fSK_fLNS_15FloatRoundStyleE2EEESJ_S1W_JEEENSA_5SM1004TMEM4LOAD26SM100_TMEM_LOAD_16dp128b8xES13_S1E_NSA_17SM75_U32x4_LDSM_NENSA_21SM90_TMA_STORE_IM2COLES1E_NSA_17SM90_U32x4_STSM_NENSA_39AutoVectorizingCopyWithAssumedAlignmentILi128EEEEEEvvEEEEvNT_6ParamsE,"",@"SHT_CUDA_INFO"
	.sectionflags	@""
	.align	4


	//----- nvinfo : EIATTR_CUDA_API_VERSION
	.align		4
        /*0000*/ 	.byte	0x04, 0x37
        /*0002*/ 	.short	(.L_31 - .L_30)
.L_30:
        /*0004*/ 	.word	0x00000082


	//----- nvinfo : EIATTR_KPARAM_INFO
	.align		4
.L_31:
        /*0008*/ 	.byte	0x04, 0x17
        /*000a*/ 	.short	(.L_33 - .L_32)
.L_32:
        /*000c*/ 	.word	0x00000000
        /*0010*/ 	.short	0x0000
        /*0012*/ 	.short	0x0000
        /*0014*/ 	.byte	0x00, 0xf0, 0x01, 0x20


	//----- nvinfo : EIATTR_AT_ENTRY_FRAGMENTS
	.align		4
.L_33:
        /*0018*/ 	.byte	0x04, 0x4f
        /*001a*/ 	.short	(.L_35 - .L_34)


	//   ....[0]....
.L_34:
        /*001c*/ 	.word	0x00000006


	//----- nvinfo : EIATTR_RESERVED_SMEM_USED
	.align		4
.L_35:
        /*0020*/ 	.byte	0x01, 0x41
	.zero		2


	//----- nvinfo : EIATTR_SPARSE_MMA_MASK
	.align		4
        /*0024*/ 	.byte	0x03, 0x50
        /*0026*/ 	.short	0x0000


	//----- nvinfo : EIATTR_TCGEN05_1CTA_USED
	.align		4
        /*0028*/ 	.byte	0x01, 0x51
	.zero		2


	//----- nvinfo : EIATTR_MAXREG_COUNT
	.align		4
        /*002c*/ 	.byte	0x03, 0x1b
        /*002e*/ 	.short	0x00ff


	//----- nvinfo : EIATTR_NUM_BARRIERS
	.align		4
        /*0030*/ 	.byte	0x02, 0x4c
        /*0032*/ 	.byte	0x07
	.zero		1


	//----- nvinfo : EIATTR_EXTERNS
	.align		4
        /*0034*/ 	.byte	0x04, 0x0f
        /*0036*/ 	.short	(.L_37 - .L_36)


	//   ....[0]....
	.align		4
.L_36:
        /*0038*/ 	.word	index@(__assertfail)


	//----- nvinfo : EIATTR_MERCURY_ISA_VERSION
	.align		4
.L_37:
        /*003c*/ 	.byte	0x03, 0x5f
        /*003e*/ 	.short	0x0101


	//----- nvinfo : EIATTR_INT_WARP_WIDE_INSTR_OFFSETS
	.align		4
        /*0040*/ 	.byte	0x04, 0x31
        /*0042*/ 	.short	(.L_39 - .L_38)


	//   ....[0]....
.L_38:
        /*0044*/ 	.word	0x00005ed0


	//   ....[1]....
        /*0048*/ 	.word	0x00005ef0


	//   ....[2]....
        /*004c*/ 	.word	0x00005f20


	//   ....[3]....
        /*0050*/ 	.word	0x00006bb0


	//   ....[4]....
        /*0054*/ 	.word	0x00006cf0


	//   ....[5]....
        /*0058*/ 	.word	0x00006e20


	//   ....[6]....
        /*005c*/ 	.word	0x00006ee0


	//----- nvinfo : EIATTR_COOP_GROUP_MASK_REGIDS
	.align		4
.L_39:
        /*0060*/ 	.byte	0x04, 0x29
        /*0062*/ 	.short	(.L_41 - .L_40)


	//   ....[0]....
.L_40:
        /*0064*/ 	.word	0xffffffff


	//   ....[1]....
        /*0068*/ 	.word	0xffffffff


	//   ....[2]....
        /*006c*/ 	.word	0xffffffff


	//   ....[3]....
        /*0070*/ 	.word	0xffffffff


	//   ....[4]....
        /*0074*/ 	.word	0xffffffff


	//   ....[5]....
        /*0078*/ 	.word	0xffffffff


	//   ....[6]....
        /*007c*/ 	.word	0xffffffff


	//   ....[7]....
        /*0080*/ 	.word	0xffffffff


	//   ....[8]....
        /*0084*/ 	.word	0xffffffff


	//   ....[9]....
        /*0088*/ 	.word	0xffffffff


	//   ....[10]....
        /*008c*/ 	.word	0xffffffff


	//   ....[11]....
        /*0090*/ 	.word	0xffffffff


	//   ....[12]....
        /*0094*/ 	.word	0xffffffff


	//----- nvinfo : EIATTR_COOP_GROUP_INSTR_OFFSETS
	.align		4
.L_41:
        /*0098*/ 	.byte	0x04, 0x28
        /*009a*/ 	.short	(.L_43 - .L_42)


	//   ....[0]....
.L_42:
        /*009c*/ 	.word	0x00000090


	//   ....[1]....
        /*00a0*/ 	.word	0x00000500


	//   ....[2]....
        /*00a4*/ 	.word	0x000006e0


	//   ....[3]....
        /*00a8*/ 	.word	0x00000860


	//   ....[4]....
        /*00ac*/ 	.word	0x00000960


	//   ....[5]....
        /*00b0*/ 	.word	0x00000ab0


	//   ....[6]....
        /*00b4*/ 	.word	0x00000ca0


	//   ....[7]....
        /*00b8*/ 	.word	0x00004230


	//   ....[8]....
        /*00bc*/ 	.word	0x00004ff0


	//   ....[9]....
        /*00c0*/ 	.word	0x00005200


	//   ....[10]....
        /*00c4*/ 	.word	0x00005230


	//   ....[11]....
        /*00c8*/ 	.word	0x00005db0


	//   ....[12]....
        /*00cc*/ 	.word	0x00005ff0


	//----- nvinfo : EIATTR_VRC_CTA_INIT_COUNT
	.align		4
.L_43:
        /*00d0*/ 	.byte	0x02, 0x4a
        /*00d2*/ 	.byte	0x80
	.zero		1


	//----- nvinfo : EIATTR_SYSCALL_OFFSETS
	.align		4
        /*00d4*/ 	.byte	0x04, 0x46
        /*00d6*/ 	.short	(.L_45 - .L_44)


	//   ....[0]....
.L_44:
        /*00d8*/ 	.word	0x00007c50


	//   ....[1]....
        /*00dc*/ 	.word	0x00007d40


	//   ....[2]....
        /*00e0*/ 	.word	0x00008780


	//   ....[3]....
        /*00e4*/ 	.word	0x00009200


	//----- nvinfo : EIATTR_MBARRIER_INSTR_OFFSETS
	.align		4
.L_45:
        /*00e8*/ 	.byte	0x04, 0x39
        /*00ea*/ 	.short	(.L_47 - .L_46)


	//   ....[0]....
.L_46:
        /*00ec*/ 	.word	0x00000610
        /*00f0*/ 	.word	0x000000ff
        /*00f4*/ 	.word	0x00000000
        /*00f8*/ 	.short	0x0100
        /*00fa*/ 	.byte	0x04
	.zero		1


	//   ....[1]....
        /*00fc*/ 	.word	0x00000620
        /*0100*/ 	.word	0x000000ff
        /*0104*/ 	.word	0x00000030
        /*0108*/ 	.short	0x0100
        /*010a*/ 	.byte	0x04
	.zero		1


	//   ....[2]....
        /*010c*/ 	.word	0x00000630
        /*0110*/ 	.word	0x000000ff
        /*0114*/ 	.word	0x00000008
        /*0118*/ 	.short	0x0100
        /*011a*/ 	.byte	0x04
	.zero		1


	//   ....[3]....
        /*011c*/ 	.word	0x00000640
        /*0120*/ 	.word	0x000000ff
        /*0124*/ 	.word	0x00000038
        /*0128*/ 	.short	0x0100
        /*012a*/ 	.byte	0x04
	.zero		1


	//   ....[4]....
        /*012c*/ 	.word	0x00000650
        /*0130*/ 	.word	0x000000ff
        /*0134*/ 	.word	0x00000010
        /*0138*/ 	.short	0x0100
        /*013a*/ 	.byte	0x04
	.zero		1


	//   ....[5]....
        /*013c*/ 	.word	0x00000660
        /*0140*/ 	.word	0x000000ff
        /*0144*/ 	.word	0x00000040
        /*0148*/ 	.short	0x0100
        /*014a*/ 	.byte	0x04
	.zero		1


	//   ....[6]....
        /*014c*/ 	.word	0x00000670
        /*0150*/ 	.word	0x000000ff
        /*0154*/ 	.word	0x00000018
        /*0158*/ 	.short	0x0100
        /*015a*/ 	.byte	0x04
	.zero		1


	//   ....[7]....
        /*015c*/ 	.word	0x00000680
        /*0160*/ 	.word	0x000000ff
        /*0164*/ 	.word	0x00000048
        /*0168*/ 	.short	0x0100
        /*016a*/ 	.byte	0x04
	.zero		1


	//   ....[8]....
        /*016c*/ 	.word	0x00000690
        /*0170*/ 	.word	0x000000ff
        /*0174*/ 	.word	0x00000020
        /*0178*/ 	.short	0x0100
        /*017a*/ 	.byte	0x04
	.zero		1


	//   ....[9]....
        /*017c*/ 	.word	0x000006a0
        /*0180*/ 	.word	0x000000ff
        /*0184*/ 	.word	0x00000050
        /*0188*/ 	.short	0x0100
        /*018a*/ 	.byte	0x04
	.zero		1


	//   ....[10]....
        /*018c*/ 	.word	0x000006b0
        /*0190*/ 	.word	0x000000ff
        /*0194*/ 	.word	0x00000028
        /*0198*/ 	.short	0x0100
        /*019a*/ 	.byte	0x04
	.zero		1


	//   ....[11]....
        /*019c*/ 	.word	0x000006c0
        /*01a0*/ 	.word	0x000000ff
        /*01a4*/ 	.word	0x00000058
        /*01a8*/ 	.short	0x0100
        /*01aa*/ 	.byte	0x04
	.zero		1


	//   ....[12]....
        /*01ac*/ 	.word	0x000007f0
        /*01b0*/ 	.word	0x000000ff
        /*01b4*/ 	.word	0x00000060
        /*01b8*/ 	.short	0x0100
        /*01ba*/ 	.byte	0x04
	.zero		1


	//   ....[13]....
        /*01bc*/ 	.word	0x00000800
        /*01c0*/ 	.word	0x000000ff
        /*01c4*/ 	.word	0x00000078
        /*01c8*/ 	.short	0x0100
        /*01ca*/ 	.byte	0x04
	.zero		1


	//   ....[14]....
        /*01cc*/ 	.word	0x00000810
        /*01d0*/ 	.word	0x000000ff
        /*01d4*/ 	.word	0x00000068
        /*01d8*/ 	.short	0x0100
        /*01da*/ 	.byte	0x04
	.zero		1


	//   ....[15]....
        /*01dc*/ 	.word	0x00000820
        /*01e0*/ 	.word	0x000000ff
        /*01e4*/ 	.word	0x00000080
        /*01e8*/ 	.short	0x0100
        /*01ea*/ 	.byte	0x04
	.zero		1


	//   ....[16]....
        /*01ec*/ 	.word	0x00000830
        /*01f0*/ 	.word	0x000000ff
        /*01f4*/ 	.word	0x00000070
        /*01f8*/ 	.short	0x0100
        /*01fa*/ 	.byte	0x04
	.zero		1


	//   ....[17]....
        /*01fc*/ 	.word	0x00000840
        /*0200*/ 	.word	0x000000ff
        /*0204*/ 	.word	0x00000088
        /*0208*/ 	.short	0x0100
        /*020a*/ 	.byte	0x04
	.zero		1


	//   ....[18]....
        /*020c*/ 	.word	0x00000930
        /*0210*/ 	.word	0x000000ff
        /*0214*/ 	.word	0x00000090
        /*0218*/ 	.short	0x0100
        /*021a*/ 	.byte	0x06
	.zero		1


	//   ....[19]....
        /*021c*/ 	.word	0x00000940
        /*0220*/ 	.word	0x000000ff
        /*0224*/ 	.word	0x00000098
        /*0228*/ 	.short	0x0100
        /*022a*/ 	.byte	0x06
	.zero		1


	//   ....[20]....
        /*022c*/ 	.word	0x00000a80
        /*0230*/ 	.word	0x000000ff
        /*0234*/ 	.word	0x000000a0
        /*0238*/ 	.short	0x0100
        /*023a*/ 	.byte	0x06
	.zero		1


	//   ....[21]....
        /*023c*/ 	.word	0x00000a90
        /*0240*/ 	.word	0x000000ff
        /*0244*/ 	.word	0x000000a8
        /*0248*/ 	.short	0x0100
        /*024a*/ 	.byte	0x06
	.zero		1


	//   ....[22]....
        /*024c*/ 	.word	0x00000bc0
        /*0250*/ 	.word	0x000000ff
        /*0254*/ 	.word	0x000000b0
        /*0258*/ 	.short	0x0100
        /*025a*/ 	.byte	0x04
	.zero		1


	//   ....[23]....
        /*025c*/ 	.word	0x00000bd0
        /*0260*/ 	.word	0x000000ff
        /*0264*/ 	.word	0x000000c0
        /*0268*/ 	.short	0x0100
        /*026a*/ 	.byte	0x04
	.zero		1


	//   ....[24]....
        /*026c*/ 	.word	0x00000be0
        /*0270*/ 	.word	0x000000ff
        /*0274*/ 	.word	0x000000b8
        /*0278*/ 	.short	0x0100
        /*027a*/ 	.byte	0x04
	.zero		1


	//   ....[25]....
        /*027c*/ 	.word	0x00000bf0
        /*0280*/ 	.word	0x000000ff
        /*0284*/ 	.word	0x000000c8
        /*0288*/ 	.short	0x0100
        /*028a*/ 	.byte	0x04
	.zero		1


	//   ....[26]....
        /*028c*/ 	.word	0x00001750
        /*0290*/ 	.word	0x000000ff
        /*0294*/ 	.word	0x00000030
        /*0298*/ 	.short	0x010a
        /*029a*/ 	.byte	0x04
	.zero		1


	//   ....[27]....
        /*029c*/ 	.word	0x00002100
        /*02a0*/ 	.word	0x000000ff
        /*02a4*/ 	.word	0x00000030
        /*02a8*/ 	.short	0x010a
        /*02aa*/ 	.byte	0x06
	.zero		1


	//   ....[28]....
        /*02ac*/ 	.word	0x00002460
        /*02b0*/ 	.word	0x000000ff
        /*02b4*/ 	.word	0x00000030
        /*02b8*/ 	.short	0x010a
        /*02ba*/ 	.byte	0x16
	.zero		1


	//   ....[29]....
        /*02bc*/ 	.word	0x00002cc0
        /*02c0*/ 	.word	0x000000ff
        /*02c4*/ 	.word	0x00000098
        /*02c8*/ 	.short	0x0101
        /*02ca*/ 	.byte	0x26
	.zero		1


	//   ....[30]....
        /*02cc*/ 	.word	0x00002ce0
        /*02d0*/ 	.word	0x000000ff
        /*02d4*/ 	.word	0x00000030
        /*02d8*/ 	.short	0x010a
        /*02da*/ 	.byte	0x04
	.zero		1


	//   ....[31]....
        /*02dc*/ 	.word	0x00003620
        /*02e0*/ 	.word	0x000000ff
        /*02e4*/ 	.word	0x00000030
        /*02e8*/ 	.short	0x010a
        /*02ea*/ 	.byte	0x06
	.zero		1


	//   ....[32]....
        /*02ec*/ 	.word	0x00003970
        /*02f0*/ 	.word	0x000000ff
        /*02f4*/ 	.word	0x00000030
        /*02f8*/ 	.short	0x010a
        /*02fa*/ 	.byte	0x10
	.zero		1


	//   ....[33]....
        /*02fc*/ 	.word	0x00004240
        /*0300*/ 	.word	0x000000ff
        /*0304*/ 	.word	0x000000a0
        /*0308*/ 	.short	0x010a
        /*030a*/ 	.byte	0x26
	.zero		1


	//   ....[34]....
        /*030c*/ 	.word	0x00004310
        /*0310*/ 	.word	0x000000ff
        /*0314*/ 	.word	0x00000000
        /*0318*/ 	.short	0x0101
        /*031a*/ 	.byte	0x04
	.zero		1


	//   ....[35]....
        /*031c*/ 	.word	0x00004980
        /*0320*/ 	.word	0x000000ff
        /*0324*/ 	.word	0x00000000
        /*0328*/ 	.short	0x010a
        /*032a*/ 	.byte	0x04
	.zero		1


	//   ....[36]....
        /*032c*/ 	.word	0x00004a10
        /*0330*/ 	.word	0x000000ff
        /*0334*/ 	.word	0x00000000
        /*0338*/ 	.short	0x010a
        /*033a*/ 	.byte	0x05
	.zero		1


	//   ....[37]....
        /*033c*/ 	.word	0x00004aa0
        /*0340*/ 	.word	0x000000ff
        /*0344*/ 	.word	0x00000000
        /*0348*/ 	.short	0x010a
        /*034a*/ 	.byte	0x05
	.zero		1


	//   ....[38]....
        /*034c*/ 	.word	0x00004b30
        /*0350*/ 	.word	0x000000ff
        /*0354*/ 	.word	0x00000000
        /*0358*/ 	.short	0x010a
        /*035a*/ 	.byte	0x05
	.zero		1


	//   ....[39]....
        /*035c*/ 	.word	0x00004bc0
        /*0360*/ 	.word	0x000000ff
        /*0364*/ 	.word	0x00000000
        /*0368*/ 	.short	0x010a
        /*036a*/ 	.byte	0x05
	.zero		1


	//   ....[40]....
        /*036c*/ 	.word	0x00004c60
        /*0370*/ 	.word	0x00000000
        /*0374*/ 	.word	0x00000000
        /*0378*/ 	.short	0x010a
        /*037a*/ 	.byte	0xff
	.zero		1


	//   ....[41]....
        /*037c*/ 	.word	0x00004db0
        /*0380*/ 	.word	0x000000ff
        /*0384*/ 	.word	0x000000a8
        /*0388*/ 	.short	0x010a
        /*038a*/ 	.byte	0x04
	.zero		1


	//   ....[42]....
        /*038c*/ 	.word	0x00004e50
        /*0390*/ 	.word	0x000000ff
        /*0394*/ 	.word	0x000000a0
        /*0398*/ 	.short	0x010a
        /*039a*/ 	.byte	0x04
	.zero		1


	//   ....[43]....
        /*039c*/ 	.word	0x00004ef0
        /*03a0*/ 	.word	0x000000ff
        /*03a4*/ 	.word	0x00000000
        /*03a8*/ 	.short	0x0101
        /*03aa*/ 	.byte	0x05
	.zero		1


	//   ....[44]....
        /*03ac*/ 	.word	0x00004f30
        /*03b0*/ 	.word	0x000000ff
        /*03b4*/ 	.word	0x000000a8
        /*03b8*/ 	.short	0x0106
        /*03ba*/ 	.byte	0x04
	.zero		1


	//   ....[45]....
        /*03bc*/ 	.word	0x00004f70
        /*03c0*/ 	.word	0x00000000
        /*03c4*/ 	.word	0x000000a8
        /*03c8*/ 	.short	0x010a
        /*03ca*/ 	.byte	0xff
	.zero		1


	//   ....[46]....
        /*03cc*/ 	.word	0x00005570
        /*03d0*/ 	.word	0x000000ff
        /*03d4*/ 	.word	0x000000a0
        /*03d8*/ 	.short	0x010a
        /*03da*/ 	.byte	0x17
	.zero		1


	//   ....[47]....
        /*03dc*/ 	.word	0x00005620
        /*03e0*/ 	.word	0x000000ff
        /*03e4*/ 	.word	0x00000000
        /*03e8*/ 	.short	0x0101
        /*03ea*/ 	.byte	0x1d
	.zero		1


	//   ....[48]....
        /*03ec*/ 	.word	0x00005630
        /*03f0*/ 	.word	0x000000ff
        /*03f4*/ 	.word	0x000000c0
        /*03f8*/ 	.short	0x010a
        /*03fa*/ 	.byte	0x1c
	.zero		1


	//   ....[49]....
        /*03fc*/ 	.word	0x000056d0
        /*0400*/ 	.word	0x000000ff
        /*0404*/ 	.word	0x00000000
        /*0408*/ 	.short	0x010a
        /*040a*/ 	.byte	0x04
	.zero		1


	//   ....[50]....
        /*040c*/ 	.word	0x00005730
        /*0410*/ 	.word	0x000000ff
        /*0414*/ 	.word	0x00000000
        /*0418*/ 	.short	0x010a
        /*041a*/ 	.byte	0x15
	.zero		1


	//   ....[51]....
        /*041c*/ 	.word	0x00005870
        /*0420*/ 	.word	0x000000ff
        /*0424*/ 	.word	0x00000000
        /*0428*/ 	.short	0x010a
        /*042a*/ 	.byte	0x05
	.zero		1


	//   ....[52]....
        /*042c*/ 	.word	0x00005d00
        /*0430*/ 	.word	0x000000ff
        /*0434*/ 	.word	0x00000000
        /*0438*/ 	.short	0x010a
        /*043a*/ 	.byte	0x04
	.zero		1


	//   ....[53]....
        /*043c*/ 	.word	0x00005d90
        /*0440*/ 	.word	0x000000ff
        /*0444*/ 	.word	0x00000000
        /*0448*/ 	.short	0x010a
        /*044a*/ 	.byte	0x04
	.zero		1


	//   ....[54]....
        /*044c*/ 	.word	0x000062e0
        /*0450*/ 	.word	0x000000ff
        /*0454*/ 	.word	0x000000a0
        /*0458*/ 	.short	0x010a
        /*045a*/ 	.byte	0x18
	.zero		1


	//   ....[55]....
        /*045c*/ 	.word	0x00006380
        /*0460*/ 	.word	0x000000ff
        /*0464*/ 	.word	0x00000000
        /*0468*/ 	.short	0x0101
        /*046a*/ 	.byte	0x2c
	.zero		1


	//   ....[56]....
        /*046c*/ 	.word	0x000068c0
        /*0470*/ 	.word	0x000000ff
        /*0474*/ 	.word	0x00000098
        /*0478*/ 	.short	0x010a
        /*047a*/ 	.byte	0x18
	.zero		1


	//   ....[57]....
        /*047c*/ 	.word	0x00006ab0
        /*0480*/ 	.word	0x000000ff
        /*0484*/ 	.word	0x00000078
        /*0488*/ 	.short	0x010a
        /*048a*/ 	.byte	0x04
	.zero		1


	//   ....[58]....
        /*048c*/ 	.word	0x00006d60
        /*0490*/ 	.word	0x000000ff
        /*0494*/ 	.word	0x00000060
        /*0498*/ 	.short	0x010b
        /*049a*/ 	.byte	0x04
	.zero		1


	//   ....[59]....
        /*049c*/ 	.word	0x00006d70
        /*04a0*/ 	.word	0x000000ff
        /*04a4*/ 	.word	0x00000000
        /*04a8*/ 	.short	0x0101
        /*04aa*/ 	.byte	0x07
	.zero		1


	//   ....[60]....
        /*04ac*/ 	.word	0x00006d80
        /*04b0*/ 	.word	0x000000ff
        /*04b4*/ 	.word	0x00000078
        /*04b8*/ 	.short	0x010a
        /*04ba*/ 	.byte	0x05
	.zero		1


	//   ....[61]....
        /*04bc*/ 	.word	0x00006f70
        /*04c0*/ 	.word	0x000000ff
        /*04c4*/ 	.word	0x00000060
        /*04c8*/ 	.short	0x010b
        /*04ca*/ 	.byte	0x05
	.zero		1


	//   ....[62]....
        /*04cc*/ 	.word	0x00006f80
        /*04d0*/ 	.word	0x000000ff
        /*04d4*/ 	.word	0x00000000
        /*04d8*/ 	.short	0x0101
        /*04da*/ 	.byte	0x04
	.zero		1


	//   ....[63]....
        /*04dc*/ 	.word	0x00006fd0
        /*04e0*/ 	.word	0x000000ff
        /*04e4*/ 	.word	0x00000000
        /*04e8*/ 	.short	0x010a
        /*04ea*/ 	.byte	0x04
	.zero		1


	//   ....[64]....
        /*04ec*/ 	.word	0x00007060
        /*04f0*/ 	.word	0x000000ff
        /*04f4*/ 	.word	0x00000000
        /*04f8*/ 	.short	0x010a
        /*04fa*/ 	.byte	0x05
	.zero		1


	//   ....[65]....
        /*04fc*/ 	.word	0x00007100
        /*0500*/ 	.word	0x00000000
        /*0504*/ 	.word	0x00000000
        /*0508*/ 	.short	0x010a
        /*050a*/ 	.byte	0xff
	.zero		1


	//   ....[66]....
        /*050c*/ 	.word	0x000074d0
        /*0510*/ 	.word	0x000000ff
        /*0514*/ 	.word	0x000000a0
        /*0518*/ 	.short	0x010a
        /*051a*/ 	.byte	0x30
	.zero		1


	//   ....[67]....
        /*051c*/ 	.word	0x000075a0
        /*0520*/ 	.word	0x000000ff
        /*0524*/ 	.word	0x00000000
        /*0528*/ 	.short	0x0101
        /*052a*/ 	.byte	0x04
	.zero		1


	//   ....[68]....
        /*052c*/ 	.word	0x00008230
        /*0530*/ 	.word	0x00000003
        /*0534*/ 	.word	0x00000060
        /*0538*/ 	.short	0x010a
        /*053a*/ 	.byte	0xff
	.zero		1


	//   ....[69]....
        /*053c*/ 	.word	0x000082f0
        /*0540*/ 	.word	0x00000051
        /*0544*/ 	.word	0x000000b0
        /*0548*/ 	.short	0x010a
        /*054a*/ 	.byte	0xff
	.zero		1


	//   ....[70]....
        /*054c*/ 	.word	0x00008430
        /*0550*/ 	.word	0x00000003
        /*0554*/ 	.word	0x00000060
        /*0558*/ 	.short	0x010a
        /*055a*/ 	.byte	0xff
	.zero		1


	//   ....[71]....
        /*055c*/ 	.word	0x00008660
        /*0560*/ 	.word	0x00000051
        /*0564*/ 	.word	0x000000b0
        /*0568*/ 	.short	0x010a
        /*056a*/ 	.byte	0xff
	.zero		1


	//   ....[72]....
        /*056c*/ 	.word	0x00008f20
        /*0570*/ 	.word	0x00000000
        /*0574*/ 	.word	0x00000000
        /*0578*/ 	.short	0x0101
        /*057a*/ 	.byte	0xff
	.zero		1


	//   ....[73]....
        /*057c*/ 	.word	0x00008f30
        /*0580*/ 	.word	0x00000003
        /*0584*/ 	.word	0x00000060
        /*0588*/ 	.short	0x010a
        /*058a*/ 	.byte	0xff
	.zero		1


	//   ....[74]....
        /*058c*/ 	.word	0x00009000
        /*0590*/ 	.word	0x00000003
        /*0594*/ 	.word	0x00000060
        /*0598*/ 	.short	0x010a
        /*059a*/ 	.byte	0xff
	.zero		1


	//   ....[75]....
        /*059c*/ 	.word	0x00009630
        /*05a0*/ 	.word	0x000000ff
        /*05a4*/ 	.word	0x00000000
        /*05a8*/ 	.short	0x0101
        /*05aa*/ 	.byte	0x04
	.zero		1


	//   ....[76]....
        /*05ac*/ 	.word	0x00009a10
        /*05b0*/ 	.word	0x00000002
        /*05b4*/ 	.word	0x00000000
        /*05b8*/ 	.short	0x0101
        /*05ba*/ 	.byte	0xff
	.zero		1


	//   ....[77]....
        /*05bc*/ 	.word	0x00009c90
        /*05c0*/ 	.word	0x000000ff
        /*05c4*/ 	.word	0x00000000
        /*05c8*/ 	.short	0x0101
        /*05ca*/ 	.byte	0x04
	.zero		1


	//   ....[78]....
        /*05cc*/ 	.word	0x00009ce0
        /*05d0*/ 	.word	0x00000013
        /*05d4*/ 	.word	0x00000030
        /*05d8*/ 	.short	0x010a
        /*05da*/ 	.byte	0xff
	.zero		1


	//   ....[79]....
        /*05dc*/ 	.word	0x00009d60
        /*05e0*/ 	.word	0x00000013
        /*05e4*/ 	.word	0x00000030
        /*05e8*/ 	.short	0x010a
        /*05ea*/ 	.byte	0xff
	.zero		1


	//   ....[80]....
        /*05ec*/ 	.word	0x00009dc0
        /*05f0*/ 	.word	0x00000000
        /*05f4*/ 	.word	0x000000a0
        /*05f8*/ 	.short	0x010a
        /*05fa*/ 	.byte	0xff
	.zero		1


	//   ....[81]....
        /*05fc*/ 	.word	0x00009e20
        /*0600*/ 	.word	0x00000000
        /*0604*/ 	.word	0x00000000
        /*0608*/ 	.short	0x010a
        /*060a*/ 	.byte	0xff
	.zero		1


	//   ....[82]....
        /*060c*/ 	.word	0x00009e80
        /*0610*/ 	.word	0x00000000
        /*0614*/ 	.word	0x00000000
        /*0618*/ 	.short	0x010a
        /*061a*/ 	.byte	0xff
	.zero		1


	//   ....[83]....
        /*061c*/ 	.word	0x00009ee0
        /*0620*/ 	.word	0x00000000
        /*0624*/ 	.word	0x00000000
        /*0628*/ 	.short	0x010a
        /*062a*/ 	.byte	0xff
	.zero		1


	//   ....[84]....
        /*062c*/ 	.word	0x00009f40
        /*0630*/ 	.word	0x00000000
        /*0634*/ 	.word	0x00000000
        /*0638*/ 	.short	0x010a
        /*063a*/ 	.byte	0xff
	.zero		1


	//   ....[85]....
        /*063c*/ 	.word	0x00009fa0
        /*0640*/ 	.word	0x00000000
        /*0644*/ 	.word	0x00000000
        /*0648*/ 	.short	0x010a
        /*064a*/ 	.byte	0xff
	.zero		1


	//   ....[86]....
        /*064c*/ 	.word	0x0000a000
        /*0650*/ 	.word	0x00000004
        /*0654*/ 	.word	0x000000a8
        /*0658*/ 	.short	0x010a
        /*065a*/ 	.byte	0xff
	.zero		1


	//   ....[87]....
        /*065c*/ 	.word	0x0000a060
        /*0660*/ 	.word	0x00000004
        /*0664*/ 	.word	0x000000a0
        /*0668*/ 	.short	0x010a
        /*066a*/ 	.byte	0xff
	.zero		1


	//   ....[88]....
        /*066c*/ 	.word	0x0000a0c0
        /*0670*/ 	.word	0x00000002
        /*0674*/ 	.word	0x000000a0
        /*0678*/ 	.short	0x010a
        /*067a*/ 	.byte	0xff
	.zero		1


	//   ....[89]....
        /*067c*/ 	.word	0x0000a120
        /*0680*/ 	.word	0x00000005
        /*0684*/ 	.word	0x000000c0
        /*0688*/ 	.short	0x010a
        /*068a*/ 	.byte	0xff
	.zero		1


	//   ....[90]....
        /*068c*/ 	.word	0x0000a180
        /*0690*/ 	.word	0x00000002
        /*0694*/ 	.word	0x00000000
        /*0698*/ 	.short	0x010a
        /*069a*/ 	.byte	0xff
	.zero		1


	//   ....[91]....
        /*069c*/ 	.word	0x0000a1e0
        /*06a0*/ 	.word	0x00000002
        /*06a4*/ 	.word	0x00000000
        /*06a8*/ 	.short	0x010a
        /*06aa*/ 	.byte	0xff
	.zero		1


	//   ....[92]....
        /*06ac*/ 	.word	0x0000a240
        /*06b0*/ 	.word	0x00000002
        /*06b4*/ 	.word	0x00000000
        /*06b8*/ 	.short	0x010a
        /*06ba*/ 	.byte	0xff
	.zero		1


	//   ....[93]....
        /*06bc*/ 	.word	0x0000a2a0
        /*06c0*/ 	.word	0x00000000
        /*06c4*/ 	.word	0x000000a0
        /*06c8*/ 	.short	0x010a
        /*06ca*/ 	.byte	0xff
	.zero		1


	//   ....[94]....
        /*06cc*/ 	.word	0x0000a300
        /*06d0*/ 	.word	0x00000000
        /*06d4*/ 	.word	0x00000098
        /*06d8*/ 	.short	0x010a
        /*06da*/ 	.byte	0xff
	.zero		1


	//   ....[95]....
        /*06dc*/ 	.word	0x0000a360
        /*06e0*/ 	.word	0x00000000
        /*06e4*/ 	.word	0x00000078
        /*06e8*/ 	.short	0x010a
        /*06ea*/ 	.byte	0xff
	.zero		1


	//   ....[96]....
        /*06ec*/ 	.word	0x0000a3c0
        /*06f0*/ 	.word	0x00000005
        /*06f4*/ 	.word	0x00000078
        /*06f8*/ 	.short	0x010a
        /*06fa*/ 	.byte	0xff
	.zero		1


	//   ....[97]....
        /*06fc*/ 	.word	0x0000a420
        /*0700*/ 	.word	0x00000000
        /*0704*/ 	.word	0x00000000
        /*0708*/ 	.short	0x010a
        /*070a*/ 	.byte	0xff
	.zero		1


	//   ....[98]....
        /*070c*/ 	.word	0x0000a480
        /*0710*/ 	.word	0x00000000
        /*0714*/ 	.word	0x00000000
        /*0718*/ 	.short	0x010a
        /*071a*/ 	.byte	0xff
	.zero		1


	//   ....[99]....
        /*071c*/ 	.word	0x0000a4e0
        /*0720*/ 	.word	0x00000000
        /*0724*/ 	.word	0x000000a0
        /*0728*/ 	.short	0x010a
        /*072a*/ 	.byte	0xff
	.zero		1


	//   ....[100]....
        /*072c*/ 	.word	0x0000a530
        /*0730*/ 	.word	0x00000003
        /*0734*/ 	.word	0x00000060
        /*0738*/ 	.short	0x010a
        /*073a*/ 	.byte	0xff
	.zero		1


	//   ....[101]....
        /*073c*/ 	.word	0x0000a580
        /*0740*/ 	.word	0x00000051
        /*0744*/ 	.word	0x000000b0
        /*0748*/ 	.short	0x010a
        /*074a*/ 	.byte	0xff
	.zero		1


	//   ....[102]....
        /*074c*/ 	.word	0x0000a5d0
        /*0750*/ 	.word	0x00000003
        /*0754*/ 	.word	0x00000060
        /*0758*/ 	.short	0x010a
        /*075a*/ 	.byte	0xff
	.zero		1


	//----- nvinfo : EIATTR_NUM_MBARRIERS
	.align		4
.L_47:
        /*075c*/ 	.byte	0x03, 0x38
        /*075e*/ 	.short	0x001a


	//----- nvinfo : EIATTR_EXIT_INSTR_OFFSETS
	.align		4
        /*0760*/ 	.byte	0x04, 0x1c
        /*0762*/ 	.short	(.L_49 - .L_48)


	//   ....[0]....
.L_48:
        /*0764*/ 	.word	0x00004c90


	//   ....[1]....
        /*0768*/ 	.word	0x00004f40


	//   ....[2]....
        /*076c*/ 	.word	0x00004fa0


	//   ....[3]....
        /*0770*/ 	.word	0x00006000


	//   ....[4]....
        /*0774*/ 	.word	0x00007130


	//   ....[5]....
        /*0778*/ 	.word	0x00007170


	//   ....[6]....
        /*077c*/ 	.word	0x00009b70


	//   ....[7]....
        /*0780*/ 	.word	0x00009bf0


	//   ....[8]....
        /*0784*/ 	.word	0x00009c20


	//   ....[9]....
        /*0788*/ 	.word	0x00009ca0


	//----- nvinfo : EIATTR_MAX_THREADS
	.align		4
.L_49:
        /*078c*/ 	.byte	0x04, 0x05
        /*078e*/ 	.short	(.L_51 - .L_50)
.L_50:
        /*0790*/ 	.word	0x00000100
        /*0794*/ 	.word	0x00000001
        /*0798*/ 	.word	0x00000001


	//----- nvinfo : EIATTR_CRS_STACK_SIZE
	.align		4
.L_51:
        /*079c*/ 	.byte	0x04, 0x1e
        /*079e*/ 	.short	(.L_53 - .L_52)
.L_52:
        /*07a0*/ 	.word	0x00000000


	//----- nvinfo : EIATTR_CBANK_PARAM_SIZE
	.align		4
.L_53:
        /*07a4*/ 	.byte	0x03, 0x19
        /*07a6*/ 	.short	0x0800


	//----- nvinfo : EIATTR_PARAM_CBANK
	.align		4
        /*07a8*/ 	.byte	0x04, 0x0a
        /*07aa*/ 	.short	(.L_55 - .L_54)
	.align		4
.L_54:
        /*07ac*/ 	.word	index@(.nv.constant0._ZN7cutlass13device_kernelINS_4conv6kernel13ConvUniversalINS1_16ConvProblemShapeILNS1_8OperatorE1ELi2EEENS1_10collective14CollectiveConvINS1_47MainloopSm100TmaUmmaWarpSpecializedImplicitGemmILS5_1ELi6ELi2ELi1ELi2EN4cute5tupleIJNSA_1CILi2EEENSC_ILi1EEESE_EEEEENSB_IJNSC_ILi64EEESH_NSB_IJSH_EEEEEENS_10tfloat32_tESK_NSA_8TiledMMAINSA_8MMA_AtomIJNSA_17SM100_MMA_TF32_SSISK_SK_fLi64ELi64ELNSA_4UMMA5MajorE0ELSP_1ELNSO_7ScaleInE0ELSQ_0EEEEEENSA_6LayoutINSB_IJSE_SE_SE_EEENSB_IJNSC_ILi0EEESV_SV_EEEEENSB_IJNSA_10UnderscoreESY_SY_EEEEENS7_6detail27Sm100ImplicitGemmTileTraitsINSA_20SM90_TMA_LOAD_IM2COLENSA_14ComposedLayoutINSA_7SwizzleILi3ELi4ELi3EEENSA_18smem_ptr_flag_bitsILi32EEENST_INSB_IJNSC_ILi8EEENSC_ILi32EEEEEENSB_IJS1A_SE_EEEEEEEvEENS12_INSA_23SM90_TMA_LOAD_MULTICASTENS14_INS15_ILi2ELi5ELi2EEES18_NST_INSB_IJS1A_NSC_ILi4EEEEEENSB_IJSE_S1A_EEEEEEEvEEEENS_8epilogue10collective18CollectiveEpilogueINS1P_23Sm100TmaWarpSpecializedILi3ELi2ELi16ELb1ELb0EEEJSJ_NSB_IJNST_ISH_SE_EENST_IS1A_SE_EEEEESK_NSB_IJNSB_IJlllEEESE_SV_EEESK_S1Y_NS1P_6fusion15FusionCallbacksIS1T_NS1Z_17LinearCombinationISK_fSK_fLNS_15FloatRoundStyleE2EEESJ_S1W_JEEENSA_5SM1004TMEM4LOAD26SM100_TMEM_LOAD_16dp128b8xES13_S1E_NSA_17SM75_U32x4_LDSM_NENSA_21SM90_TMA_STORE_IM2COLES1E_NSA_17SM90_U32x4_STSM_NENSA_39AutoVectorizingCopyWithAssumedAlignmentILi128EEEEEEvvEEEEvNT_6ParamsE)
        /*07b0*/ 	.short	0x0380
        /*07b2*/ 	.short	0x0800


	//----- nvinfo : EIATTR_SW_WAR
	.align		4
.L_55:
        /*07b4*/ 	.byte	0x04, 0x36
        /*07b6*/ 	.short	(.L_57 - .L_56)
.L_56:
        /*07b8*/ 	.word	0x00000008
.L_57:


//--------------------- .nv.callgraph             --------------------------
	.section	.nv.callgraph,"",@"SHT_CUDA_CALLGRAPH"
	.align	4
	.sectionentsize	8
	.align		4
        /*0000*/ 	.word	0x00000000
	.align		4
        /*0004*/ 	.word	0xffffffff
	.align		4
        /*0008*/ 	.word	index@(_ZN7cutlass13device_kernelINS_4conv6kernel13ConvUniversalINS1_16ConvProblemShapeILNS1_8OperatorE1ELi2EEENS1_10collective14CollectiveConvINS1_47MainloopSm100TmaUmmaWarpSpecializedImplicitGemmILS5_1ELi6ELi2ELi1ELi2EN4cute5tupleIJNSA_1CILi2EEENSC_ILi1EEESE_EEEEENSB_IJNSC_ILi64EEESH_NSB_IJSH_EEEEEENS_10tfloat32_tESK_NSA_8TiledMMAINSA_8MMA_AtomIJNSA_17SM100_MMA_TF32_SSISK_SK_fLi64ELi64ELNSA_4UMMA5MajorE0ELSP_1ELNSO_7ScaleInE0ELSQ_0EEEEEENSA_6LayoutINSB_IJSE_SE_SE_EEENSB_IJNSC_ILi0EEESV_SV_EEEEENSB_IJNSA_10UnderscoreESY_SY_EEEEENS7_6detail27Sm100ImplicitGemmTileTraitsINSA_20SM90_TMA_LOAD_IM2COLENSA_14ComposedLayoutINSA_7SwizzleILi3ELi4ELi3EEENSA_18smem_ptr_flag_bitsILi32EEENST_INSB_IJNSC_ILi8EEENSC_ILi32EEEEEENSB_IJS1A_SE_EEEEEEEvEENS12_INSA_23SM90_TMA_LOAD_MULTICASTENS14_INS15_ILi2ELi5ELi2EEES18_NST_INSB_IJS1A_NSC_ILi4EEEEEENSB_IJSE_S1A_EEEEEEEvEEEENS_8epilogue10collective18CollectiveEpilogueINS1P_23Sm100TmaWarpSpecializedILi3ELi2ELi16ELb1ELb0EEEJSJ_NSB_IJNST_ISH_SE_EENST_IS1A_SE_EEEEESK_NSB_IJNSB_IJlllEEESE_SV_EEESK_S1Y_NS1P_6fusion15FusionCallbacksIS1T_NS1Z_17LinearCombinationISK_fSK_fLNS_15FloatRoundStyleE2EEESJ_S1W_JEEENSA_5SM1004TMEM4LOAD26SM100_TMEM_LOAD_16dp128b8xES13_S1E_NSA_17SM75_U32x4_LDSM_NENSA_21SM90_TMA_STORE_IM2COLES1E_NSA_17SM90_U32x4_STSM_NENSA_39AutoVectorizingCopyWithAssumedAlignmentILi128EEEEEEvvEEEEvNT_6ParamsE)
	.align		4
        /*000c*/ 	.word	index@(__assertfail)
	.align		4
        /*0010*/ 	.word	0x00000000
	.align		4
        /*0014*/ 	.word	0xfffffffe
	.align		4
        /*0018*/ 	.word	0x00000000
	.align		4
        /*001c*/ 	.word	0xfffffffd
	.align		4
        /*0020*/ 	.word	0x00000000
	.align		4
        /*0024*/ 	.word	0xfffffffc


//--------------------- .nv.constant4             --------------------------
	.section	.nv.constant4,"a",@progbits
	.align	8
	.align		8
.nv.constant4:
        /*0000*/ 	.dword	__assertfail
	.align		8
        /*0008*/ 	.dword	__unnamed_1
	.align		8
        /*0010*/ 	.dword	__unnamed_2
	.align		8
        /*0018*/ 	.dword	_ZN39_INTERNAL_4709a600_4_k_cu_c9f35b4d_34334cuda3std3__45__cpo5beginE
	.align		8
        /*0020*/ 	.dword	_ZN39_INTERNAL_4709a600_4_k_cu_c9f35b4d_34334cuda3std3__45__cpo3endE
	.align		8
        /*0028*/ 	.dword	_ZN39_INTERNAL_4709a600_4_k_cu_c9f35b4d_34334cuda3std3__45__cpo6cbeginE
	.align		8
        /*0030*/ 	.dword	_ZN39_INTERNAL_4709a600_4_k_cu_c9f35b4d_34334cuda3std3__45__cpo4cendE
	.align		8
        /*0038*/ 	.dword	_ZN39_INTERNAL_4709a600_4_k_cu_c9f35b4d_34334cuda3std3__441_GLOBAL__N__4709a600_4_k_cu_c9f35b4d_34336ignoreE
	.align		8
        /*0040*/ 	.dword	_ZN39_INTERNAL_4709a600_4_k_cu_c9f35b4d_34334cuda3std3__419piecewise_constructE
	.align		8
        /*0048*/ 	.dword	_ZN39_INTERNAL_4709a600_4_k_cu_c9f35b4d_34334cuda3std3__48in_placeE
	.align		8
        /*0050*/ 	.dword	_ZN39_INTERNAL_4709a600_4_k_cu_c9f35b4d_34334cuda3std6ranges3__45__cpo4swapE
	.align		8
        /*0058*/ 	.dword	_ZN39_INTERNAL_4709a600_4_k_cu_c9f35b4d_34334cuda3std6ranges3__45__cpo9iter_moveE
	.align		8
        /*0060*/ 	.dword	_ZN39_INTERNAL_4709a600_4_k_cu_c9f35b4d_34334cute7productE
	.align		8
        /*0068*/ 	.dword	_ZN39_INTERNAL_4709a600_4_k_cu_c9f35b4d_34334cute1_E
	.align		8
        /*0070*/ 	.dword	$str$27
	.align		8
        /*0078*/ 	.dword	$str$28
	.align		8
        /*0080*/ 	.dword	$str$29
	.align		8
        /*0088*/ 	.dword	$str$30


//--------------------- .text._ZN7cutlass13device_kernelINS_4conv6kernel13ConvUniversalINS1_16ConvProblemShapeILNS1_8OperatorE1ELi2EEENS1_10collective14CollectiveConvINS1_47MainloopSm100TmaUmmaWarpSpecializedImplicitGemmILS5_1ELi6ELi2ELi1ELi2EN4cute5tupleIJNSA_1CILi2EEENSC_ILi1EEESE_EEEEENSB_IJNSC_ILi64EEESH_NSB_IJSH_EEEEEENS_10tfloat32_tESK_NSA_8TiledMMAINSA_8MMA_AtomIJNSA_17SM100_MMA_TF32_SSISK_SK_fLi64ELi64ELNSA_4UMMA5MajorE0ELSP_1ELNSO_7ScaleInE0ELSQ_0EEEEEENSA_6LayoutINSB_IJSE_SE_SE_EEENSB_IJNSC_ILi0EEESV_SV_EEEEENSB_IJNSA_10UnderscoreESY_SY_EEEEENS7_6detail27Sm100ImplicitGemmTileTraitsINSA_20SM90_TMA_LOAD_IM2COLENSA_14ComposedLayoutINSA_7SwizzleILi3ELi4ELi3EEENSA_18smem_ptr_flag_bitsILi32EEENST_INSB_IJNSC_ILi8EEENSC_ILi32EEEEEENSB_IJS1A_SE_EEEEEEEvEENS12_INSA_23SM90_TMA_LOAD_MULTICASTENS14_INS15_ILi2ELi5ELi2EEES18_NST_INSB_IJS1A_NSC_ILi4EEEEEENSB_IJSE_S1A_EEEEEEEvEEEENS_8epilogue10collective18CollectiveEpilogueINS1P_23Sm100TmaWarpSpecializedILi3ELi2ELi16ELb1ELb0EEEJSJ_NSB_IJNST_ISH_SE_EENST_IS1A_SE_EEEEESK_NSB_IJNSB_IJlllEEESE_SV_EEESK_S1Y_NS1P_6fusion15FusionCallbacksIS1T_NS1Z_17LinearCombinationISK_fSK_fLNS_15FloatRoundStyleE2EEESJ_S1W_JEEENSA_5SM1004TMEM4LOAD26SM100_TMEM_LOAD_16dp128b8xES13_S1E_NSA_17SM75_U32x4_LDSM_NENSA_21SM90_TMA_STORE_IM2COLES1E_NSA_17SM90_U32x4_STSM_NENSA_39AutoVectorizingCopyWithAssumedAlignmentILi128EEEEEEvvEEEEvNT_6ParamsE --------------------------
	.section	.text._ZN7cutlass13device_kernelINS_4conv6kernel13ConvUniversalINS1_16ConvProblemShapeILNS1_8OperatorE1ELi2EEENS1_10collective14CollectiveConvINS1_47MainloopSm100TmaUmmaWarpSpecializedImplicitGemmILS5_1ELi6ELi2ELi1ELi2EN4cute5tupleIJNSA_1CILi2EEENSC_ILi1EEESE_EEEEENSB_IJNSC_ILi64EEESH_NSB_IJSH_EEEEEENS_10tfloat32_tESK_NSA_8TiledMMAINSA_8MMA_AtomIJNSA_17SM100_MMA_TF32_SSISK_SK_fLi64ELi64ELNSA_4UMMA5MajorE0ELSP_1ELNSO_7ScaleInE0ELSQ_0EEEEEENSA_6LayoutINSB_IJSE_SE_SE_EEENSB_IJNSC_ILi0EEESV_SV_EEEEENSB_IJNSA_10UnderscoreESY_SY_EEEEENS7_6detail27Sm100ImplicitGemmTileTraitsINSA_20SM90_TMA_LOAD_IM2COLENSA_14ComposedLayoutINSA_7SwizzleILi3ELi4ELi3EEENSA_18smem_ptr_flag_bitsILi32EEENST_INSB_IJNSC_ILi8EEENSC_ILi32EEEEEENSB_IJS1A_SE_EEEEEEEvEENS12_INSA_23SM90_TMA_LOAD_MULTICASTENS14_INS15_ILi2ELi5ELi2EEES18_NST_INSB_IJS1A_NSC_ILi4EEEEEENSB_IJSE_S1A_EEEEEEEvEEEENS_8epilogue10collective18CollectiveEpilogueINS1P_23Sm100TmaWarpSpecializedILi3ELi2ELi16ELb1ELb0EEEJSJ_NSB_IJNST_ISH_SE_EENST_IS1A_SE_EEEEESK_NSB_IJNSB_IJlllEEESE_SV_EEESK_S1Y_NS1P_6fusion15FusionCallbacksIS1T_NS1Z_17LinearCombinationISK_fSK_fLNS_15FloatRoundStyleE2EEESJ_S1W_JEEENSA_5SM1004TMEM4LOAD26SM100_TMEM_LOAD_16dp128b8xES13_S1E_NSA_17SM75_U32x4_LDSM_NENSA_21SM90_TMA_STORE_IM2COLES1E_NSA_17SM90_U32x4_STSM_NENSA_39AutoVectorizingCopyWithAssumedAlignmentILi128EEEEEEvvEEEEvNT_6ParamsE,"ax",@progbits
	.align	128
.text._ZN7cutlass13device_kernelINS_4conv6kernel13ConvUniversalINS1_16ConvProblemShapeILNS1_8OperatorE1ELi2EEENS1_10collective14CollectiveConvINS1_47MainloopSm100TmaUmmaWarpSpecializedImplicitGemmILS5_1ELi6ELi2ELi1ELi2EN4cute5tupleIJNSA_1CILi2EEENSC_ILi1EEESE_EEEEENSB_IJNSC_ILi64EEESH_NSB_IJSH_EEEEEENS_10tfloat32_tESK_NSA_8TiledMMAINSA_8MMA_AtomIJNSA_17SM100_MMA_TF32_SSISK_SK_fLi64ELi64ELNSA_4UMMA5MajorE0ELSP_1ELNSO_7ScaleInE0ELSQ_0EEEEEENSA_6LayoutINSB_IJSE_SE_SE_EEENSB_IJNSC_ILi0EEESV_SV_EEEEENSB_IJNSA_10UnderscoreESY_SY_EEEEENS7_6detail27Sm100ImplicitGemmTileTraitsINSA_20SM90_TMA_LOAD_IM2COLENSA_14ComposedLayoutINSA_7SwizzleILi3ELi4ELi3EEENSA_18smem_ptr_flag_bitsILi32EEENST_INSB_IJNSC_ILi8EEENSC_ILi32EEEEEENSB_IJS1A_SE_EEEEEEEvEENS12_INSA_23SM90_TMA_LOAD_MULTICASTENS14_INS15_ILi2ELi5ELi2EEES18_NST_INSB_IJS1A_NSC_ILi4EEEEEENSB_IJSE_S1A_EEEEEEEvEEEENS_8epilogue10collective18CollectiveEpilogueINS1P_23Sm100TmaWarpSpecializedILi3ELi2ELi16ELb1ELb0EEEJSJ_NSB_IJNST_ISH_SE_EENST_IS1A_SE_EEEEESK_NSB_IJNSB_IJlllEEESE_SV_EEESK_S1Y_NS1P_6fusion15FusionCallbacksIS1T_NS1Z_17LinearCombinationISK_fSK_fLNS_15FloatRoundStyleE2EEESJ_S1W_JEEENSA_5SM1004TMEM4LOAD26SM100_TMEM_LOAD_16dp128b8xES13_S1E_NSA_17SM75_U32x4_LDSM_NENSA_21SM90_TMA_STORE_IM2COLES1E_NSA_17SM90_U32x4_STSM_NENSA_39AutoVectorizingCopyWithAssumedAlignmentILi128EEEEEEvvEEEEvNT_6ParamsE:
        .type           _ZN7cutlass13device_kernelINS_4conv6kernel13ConvUniversalINS1_16ConvProblemShapeILNS1_8OperatorE1ELi2EEENS1_10collective14CollectiveConvINS1_47MainloopSm100TmaUmmaWarpSpecializedImplicitGemmILS5_1ELi6ELi2ELi1ELi2EN4cute5tupleIJNSA_1CILi2EEENSC_ILi1EEESE_EEEEENSB_IJNSC_ILi64EEESH_NSB_IJSH_EEEEEENS_10tfloat32_tESK_NSA_8TiledMMAINSA_8MMA_AtomIJNSA_17SM100_MMA_TF32_SSISK_SK_fLi64ELi64ELNSA_4UMMA5MajorE0ELSP_1ELNSO_7ScaleInE0ELSQ_0EEEEEENSA_6LayoutINSB_IJSE_SE_SE_EEENSB_IJNSC_ILi0EEESV_SV_EEEEENSB_IJNSA_10UnderscoreESY_SY_EEEEENS7_6detail27Sm100ImplicitGemmTileTraitsINSA_20SM90_TMA_LOAD_IM2COLENSA_14ComposedLayoutINSA_7SwizzleILi3ELi4ELi3EEENSA_18smem_ptr_flag_bitsILi32EEENST_INSB_IJNSC_ILi8EEENSC_ILi32EEEEEENSB_IJS1A_SE_EEEEEEEvEENS12_INSA_23SM90_TMA_LOAD_MULTICASTENS14_INS15_ILi2ELi5ELi2EEES18_NST_INSB_IJS1A_NSC_ILi4EEEEEENSB_IJSE_S1A_EEEEEEEvEEEENS_8epilogue10collective18CollectiveEpilogueINS1P_23Sm100TmaWarpSpecializedILi3ELi2ELi16ELb1ELb0EEEJSJ_NSB_IJNST_ISH_SE_EENST_IS1A_SE_EEEEESK_NSB_IJNSB_IJlllEEESE_SV_EEESK_S1Y_NS1P_6fusion15FusionCallbacksIS1T_NS1Z_17LinearCombinationISK_fSK_fLNS_15FloatRoundStyleE2EEESJ_S1W_JEEENSA_5SM1004TMEM4LOAD26SM100_TMEM_LOAD_16dp128b8xES13_S1E_NSA_17SM75_U32x4_LDSM_NENSA_21SM90_TMA_STORE_IM2COLES1E_NSA_17SM90_U32x4_STSM_NENSA_39AutoVectorizingCopyWithAssumedAlignmentILi128EEEEEEvvEEEEvNT_6ParamsE,@function
        .size           _ZN7cutlass13device_kernelINS_4conv6kernel13ConvUniversalINS1_16ConvProblemShapeILNS1_8OperatorE1ELi2EEENS1_10collective14CollectiveConvINS1_47MainloopSm100TmaUmmaWarpSpecializedImplicitGemmILS5_1ELi6ELi2ELi1ELi2EN4cute5tupleIJNSA_1CILi2EEENSC_ILi1EEESE_EEEEENSB_IJNSC_ILi64EEESH_NSB_IJSH_EEEEEENS_10tfloat32_tESK_NSA_8TiledMMAINSA_8MMA_AtomIJNSA_17SM100_MMA_TF32_SSISK_SK_fLi64ELi64ELNSA_4UMMA5MajorE0ELSP_1ELNSO_7ScaleInE0ELSQ_0EEEEEENSA_6LayoutINSB_IJSE_SE_SE_EEENSB_IJNSC_ILi0EEESV_SV_EEEEENSB_IJNSA_10UnderscoreESY_SY_EEEEENS7_6detail27Sm100ImplicitGemmTileTraitsINSA_20SM90_TMA_LOAD_IM2COLENSA_14ComposedLayoutINSA_7SwizzleILi3ELi4ELi3EEENSA_18smem_ptr_flag_bitsILi32EEENST_INSB_IJNSC_ILi8EEENSC_ILi32EEEEEENSB_IJS1A_SE_EEEEEEEvEENS12_INSA_23SM90_TMA_LOAD_MULTICASTENS14_INS15_ILi2ELi5ELi2EEES18_NST_INSB_IJS1A_NSC_ILi4EEEEEENSB_IJSE_S1A_EEEEEEEvEEEENS_8epilogue10collective18CollectiveEpilogueINS1P_23Sm100TmaWarpSpecializedILi3ELi2ELi16ELb1ELb0EEEJSJ_NSB_IJNST_ISH_SE_EENST_IS1A_SE_EEEEESK_NSB_IJNSB_IJlllEEESE_SV_EEESK_S1Y_NS1P_6fusion15FusionCallbacksIS1T_NS1Z_17LinearCombinationISK_fSK_fLNS_15FloatRoundStyleE2EEESJ_S1W_JEEENSA_5SM1004TMEM4LOAD26SM100_TMEM_LOAD_16dp128b8xES13_S1E_NSA_17SM75_U32x4_LDSM_NENSA_21SM90_TMA_STORE_IM2COLES1E_NSA_17SM90_U32x4_STSM_NENSA_39AutoVectorizingCopyWithAssumedAlignmentILi128EEEEEEvvEEEEvNT_6ParamsE,(.L_x_157 - _ZN7cutlass13device_kernelINS_4conv6kernel13ConvUniversalINS1_16ConvProblemShapeILNS1_8OperatorE1ELi2EEENS1_10collective14CollectiveConvINS1_47MainloopSm100TmaUmmaWarpSpecializedImplicitGemmILS5_1ELi6ELi2ELi1ELi2EN4cute5tupleIJNSA_1CILi2EEENSC_ILi1EEESE_EEEEENSB_IJNSC_ILi64EEESH_NSB_IJSH_EEEEEENS_10tfloat32_tESK_NSA_8TiledMMAINSA_8MMA_AtomIJNSA_17SM100_MMA_TF32_SSISK_SK_fLi64ELi64ELNSA_4UMMA5MajorE0ELSP_1ELNSO_7ScaleInE0ELSQ_0EEEEEENSA_6LayoutINSB_IJSE_SE_SE_EEENSB_IJNSC_ILi0EEESV_SV_EEEEENSB_IJNSA_10UnderscoreESY_SY_EEEEENS7_6detail27Sm100ImplicitGemmTileTraitsINSA_20SM90_TMA_LOAD_IM2COLENSA_14ComposedLayoutINSA_7SwizzleILi3ELi4ELi3EEENSA_18smem_ptr_flag_bitsILi32EEENST_INSB_IJNSC_ILi8EEENSC_ILi32EEEEEENSB_IJS1A_SE_EEEEEEEvEENS12_INSA_23SM90_TMA_LOAD_MULTICASTENS14_INS15_ILi2ELi5ELi2EEES18_NST_INSB_IJS1A_NSC_ILi4EEEEEENSB_IJSE_S1A_EEEEEEEvEEEENS_8epilogue10collective18CollectiveEpilogueINS1P_23Sm100TmaWarpSpecializedILi3ELi2ELi16ELb1ELb0EEEJSJ_NSB_IJNST_ISH_SE_EENST_IS1A_SE_EEEEESK_NSB_IJNSB_IJlllEEESE_SV_EEESK_S1Y_NS1P_6fusion15FusionCallbacksIS1T_NS1Z_17LinearCombinationISK_fSK_fLNS_15FloatRoundStyleE2EEESJ_S1W_JEEENSA_5SM1004TMEM4LOAD26SM100_TMEM_LOAD_16dp128b8xES13_S1E_NSA_17SM75_U32x4_LDSM_NENSA_21SM90_TMA_STORE_IM2COLES1E_NSA_17SM90_U32x4_STSM_NENSA_39AutoVectorizingCopyWithAssumedAlignmentILi128EEEEEEvvEEEEvNT_6ParamsE)
        .other          _ZN7cutlass13device_kernelINS_4conv6kernel13ConvUniversalINS1_16ConvProblemShapeILNS1_8OperatorE1ELi2EEENS1_10collective14CollectiveConvINS1_47MainloopSm100TmaUmmaWarpSpecializedImplicitGemmILS5_1ELi6ELi2ELi1ELi2EN4cute5tupleIJNSA_1CILi2EEENSC_ILi1EEESE_EEEEENSB_IJNSC_ILi64EEESH_NSB_IJSH_EEEEEENS_10tfloat32_tESK_NSA_8TiledMMAINSA_8MMA_AtomIJNSA_17SM100_MMA_TF32_SSISK_SK_fLi64ELi64ELNSA_4UMMA5MajorE0ELSP_1ELNSO_7ScaleInE0ELSQ_0EEEEEENSA_6LayoutINSB_IJSE_SE_SE_EEENSB_IJNSC_ILi0EEESV_SV_EEEEENSB_IJNSA_10UnderscoreESY_SY_EEEEENS7_6detail27Sm100ImplicitGemmTileTraitsINSA_20SM90_TMA_LOAD_IM2COLENSA_14ComposedLayoutINSA_7SwizzleILi3ELi4ELi3EEENSA_18smem_ptr_flag_bitsILi32EEENST_INSB_IJNSC_ILi8EEENSC_ILi32EEEEEENSB_IJS1A_SE_EEEEEEEvEENS12_INSA_23SM90_TMA_LOAD_MULTICASTENS14_INS15_ILi2ELi5ELi2EEES18_NST_INSB_IJS1A_NSC_ILi4EEEEEENSB_IJSE_S1A_EEEEEEEvEEEENS_8epilogue10collective18CollectiveEpilogueINS1P_23Sm100TmaWarpSpecializedILi3ELi2ELi16ELb1ELb0EEEJSJ_NSB_IJNST_ISH_SE_EENST_IS1A_SE_EEEEESK_NSB_IJNSB_IJlllEEESE_SV_EEESK_S1Y_NS1P_6fusion15FusionCallbacksIS1T_NS1Z_17LinearCombinationISK_fSK_fLNS_15FloatRoundStyleE2EEESJ_S1W_JEEENSA_5SM1004TMEM4LOAD26SM100_TMEM_LOAD_16dp128b8xES13_S1E_NSA_17SM75_U32x4_LDSM_NENSA_21SM90_TMA_STORE_IM2COLES1E_NSA_17SM90_U32x4_STSM_NENSA_39AutoVectorizingCopyWithAssumedAlignmentILi128EEEEEEvvEEEEvNT_6ParamsE,@"STO_CUDA_ENTRY STV_DEFAULT"
_ZN7cutlass13device_kernelINS_4conv6kernel13ConvUniversalINS1_16ConvProblemShapeILNS1_8OperatorE1ELi2EEENS1_10collective14CollectiveConvINS1_47MainloopSm100TmaUmmaWarpSpecializedImplicitGemmILS5_1ELi6ELi2ELi1ELi2EN4cute5tupleIJNSA_1CILi2EEENSC_ILi1EEESE_EEEEENSB_IJNSC_ILi64EEESH_NSB_IJSH_EEEEEENS_10tfloat32_tESK_NSA_8TiledMMAINSA_8MMA_AtomIJNSA_17SM100_MMA_TF32_SSISK_SK_fLi64ELi64ELNSA_4UMMA5MajorE0ELSP_1ELNSO_7ScaleInE0ELSQ_0EEEEEENSA_6LayoutINSB_IJSE_SE_SE_EEENSB_IJNSC_ILi0EEESV_SV_EEEEENSB_IJNSA_10UnderscoreESY_SY_EEEEENS7_6detail27Sm100ImplicitGemmTileTraitsINSA_20SM90_TMA_LOAD_IM2COLENSA_14ComposedLayoutINSA_7SwizzleILi3ELi4ELi3EEENSA_18smem_ptr_flag_bitsILi32EEENST_INSB_IJNSC_ILi8EEENSC_ILi32EEEEEENSB_IJS1A_SE_EEEEEEEvEENS12_INSA_23SM90_TMA_LOAD_MULTICASTENS14_INS15_ILi2ELi5ELi2EEES18_NST_INSB_IJS1A_NSC_ILi4EEEEEENSB_IJSE_S1A_EEEEEEEvEEEENS_8epilogue10collective18CollectiveEpilogueINS1P_23Sm100TmaWarpSpecializedILi3ELi2ELi16ELb1ELb0EEEJSJ_NSB_IJNST_ISH_SE_EENST_IS1A_SE_EEEEESK_NSB_IJNSB_IJlllEEESE_SV_EEESK_S1Y_NS1P_6fusion15FusionCallbacksIS1T_NS1Z_17LinearCombinationISK_fSK_fLNS_15FloatRoundStyleE2EEESJ_S1W_JEEENSA_5SM1004TMEM4LOAD26SM100_TMEM_LOAD_16dp128b8xES13_S1E_NSA_17SM75_U32x4_LDSM_NENSA_21SM90_TMA_STORE_IM2COLES1E_NSA_17SM90_U32x4_STSM_NENSA_39AutoVectorizingCopyWithAssumedAlignmentILi128EEEEEEvvEEEEvNT_6ParamsE:
[----:B------:R-:W1:Y:S01]  /*0000*/  LDC R1, c[0x0][0x37c] ;  /* 0x0000df00ff017b82 */ /* 0x000e620000000800 */
[----:B------:R-:W2:Y:S01]  /*0010*/  S2R R61, SR_TID.X ;  /* 0x00000000003d7919 */ /* 0x000ea20000002100 */
[----:B------:R-:W3:Y:S01]  /*0020*/  LDCU.64 UR8, c[0x0][0x890] ;  /* 0x00011200ff0877ac */ /* 0x000ee20008000a00 */
[----:B-1----:R-:W-:Y:S01]  /*0030*/  VIADD R1, R1, 0xfffffff8 ;  /* 0xfffffff801017836 */ /* 0x002fe20000000000 */
[----:B------:R-:W-:Y:S02]  /*0040*/  PRMT R62, RZ, 0x7610, R62 ;  /* 0x00007610ff3e7816 */ /* 0x000fe4000000003e */
[----:B------:R-:W-:Y:S01]  /*0050*/  ELECT P3, URZ, PT ;  /* 0x0000000000ff782f */ /* 0x000fe20003860000 */
[----:B---3--:R-:W-:-:S04]  /*0060*/  UISETP.NE.U32.AND UP0, UPT, UR8, URZ, UPT ;  /* 0x000000ff0800728c */ /* 0x008fc8000bf05070 */
[----:B------:R-:W-:Y:S01]  /*0070*/  UISETP.NE.AND.EX UP0, UPT, UR9, URZ, UPT, UP0 ;  /* 0x000000ff0900728c */ /* 0x000fe2000bf05300 */
[----:B--2---:R-:W-:-:S05]  /*0080*/  SHF.R.U32.HI R63, RZ, 0x5, R61 ;  /* 0x00000005ff3f7819 */ /* 0x004fca000001163d */
[----:B------:R-:W1:Y:S02]  /*0090*/  SHFL.IDX PT, R0, R63, RZ, 0x1f ;  /* 0x00001fff3f007589 */ /* 0x000e6400000e0000 */
[----:B-1----:R-:W-:Y:S01]  /*00a0*/  R2UR UR18, R0 ;  /* 0x00000000001272ca */ /* 0x002fe200000e0000 */
[----:B------:R-:W-:-:S14]  /*00b0*/  BRA.U UP0, `(.L_x_0) ;  /* 0x0000000100307547 */ /* 0x000fdc000b800000 */
[----:B------:R-:W1:Y:S02]  /*00c0*/  LDCU.64 UR4, c[0x0][0x888] ;  /* 0x00011100ff0477ac */ /* 0x000e640008000a00 */
[----:B-1----:R-:W-:-:S04]  /*00d0*/  UISETP.NE.U32.AND UP0, UPT, UR4, URZ, UPT ;  /* 0x000000ff0400728c */ /* 0x002fc8000bf05070 */
[----:B------:R-:W-:-:S09]  /*00e0*/  UISETP.NE.AND.EX UP0, UPT, UR5, URZ, UPT, UP0 ;  /* 0x000000ff0500728c */ /* 0x000fd2000bf05300 */
[----:B------:R-:W-:Y:S05]  /*00f0*/  BRA.U !UP0, `(.L_x_1) ;  /* 0x0000000108147547 */ /* 0x000fea000b800000 */
[----:B------:R-:W1:Y:S01]  /*0100*/  LDC.64 R2, c[0x0][0x888] ;  /* 0x00022200ff027b82 */ /* 0x000e620000000a00 */
[----:B------:R-:W1:Y:S02]  /*0110*/  LDCU.64 UR4, c[0x0][0x358] ;  /* 0x00006b00ff0477ac */ /* 0x000e640008000a00 */
[----:B-1----:R1:W5:Y:S01]  /*0120*/  LDG.E R27, desc[UR4][R2.64] ;  /* 0x00000004021b7981 */ /* 0x002362000c1e1900 */
[----:B------:R-:W-:Y:S01]  /*0130*/  HFMA2 R62, -RZ, RZ, 0, 5.9604644775390625e-08 ;  /* 0x00000001ff3e7431 */ /* 0x000fe200000001ff */
[----:B------:R-:W-:Y:S05]  /*0140*/  BRA `(.L_x_0) ;  /* 0x00000000000c7947 */ /* 0x000fea0003800000 */
.L_x_1:
[----:B------:R-:W1:Y:S01]  /*0150*/  LDCU UR4, c[0x0][0x880] ;  /* 0x00011000ff0477ac */ /* 0x000e620008000800 */
[----:B------:R-:W-:Y:S01]  /*0160*/  HFMA2 R62, -RZ, RZ, 0, 5.9604644775390625e-08 ;  /* 0x00000001ff3e7431 */ /* 0x000fe200000001ff */
[----:B-1----:R-:W-:-:S07]  /*0170*/  MOV R27, UR4 ;  /* 0x00000004001b7c02 */ /* 0x002fce0008000f00 */
.L_x_0:
[----:B------:R-:W2:Y:S02]  /*0180*/  LDCU.64 UR4, c[0x0][0x8b0] ;  /* 0x00011600ff0477ac */ /* 0x000ea40008000a00 */
[----:B--2---:R-:W-:-:S04]  /*0190*/  UISETP.NE.U32.AND UP0, UPT, UR4, URZ, UPT ;  /* 0x000000ff0400728c */ /* 0x004fc8000bf05070 */
[----:B------:R-:W-:-:S09]  /*01a0*/  UISETP.NE.AND.EX UP0, UPT, UR5, URZ, UPT, UP0 ;  /* 0x000000ff0500728c */ /* 0x000fd2000bf05300 */
[----:B------:R-:W-:Y:S05]  /*01b0*/  BRA.U UP0, `(.L_x_2) ;  /* 0x0000000100287547 */ /* 0x000fea000b800000 */
[----:B------:R-:W2:Y:S02]  /*01c0*/  LDCU.64 UR4, c[0x0][0x8a8] ;  /* 0x00011500ff0477ac */ /* 0x000ea40008000a00 */
[----:B--2---:R-:W-:-:S04]  /*01d0*/  UISETP.NE.U32.AND UP0, UPT, UR4, URZ, UPT ;  /* 0x000000ff0400728c */ /* 0x004fc8000bf05070 */
[----:B------:R-:W-:-:S09]  /*01e0*/  UISETP.NE.AND.EX UP0, UPT, UR5, URZ, UPT, UP0 ;  /* 0x000000ff0500728c */ /* 0x000fd2000bf05300 */
[----:B------:R-:W-:Y:S05]  /*01f0*/  BRA.U !UP0, `(.L_x_3) ;  /* 0x0000000108107547 */ /* 0x000fea000b800000 */
[----:B------:R-:W2:Y:S01]  /*0200*/  LDC.64 R24, c[0x0][0x8a8] ;  /* 0x00022a00ff187b82 */ /* 0x000ea20000000a00 */
[----:B------:R-:W2:Y:S02]  /*0210*/  LDCU.64 UR4, c[0x0][0x358] ;  /* 0x00006b00ff0477ac */ /* 0x000ea40008000a00 */
[----:B--2---:R2:W5:Y:S01]  /*0220*/  LDG.E R24, desc[UR4][R24.64] ;  /* 0x0000000418187981 */ /* 0x004562000c1e1900 */
[----:B------:R-:W-:Y:S05]  /*0230*/  BRA `(.L_x_2) ;  /* 0x0000000000087947 */ /* 0x000fea0003800000 */
.L_x_3:
[----:B------:R-:W2:Y:S02]  /*0240*/  LDCU UR4, c[0x0][0x8a0] ;  /* 0x00011400ff0477ac */ /* 0x000ea40008000800 */
[----:B--2---:R-:W-:Y:S02]  /*0250*/  MOV R24, UR4 ;  /* 0x0000000400187c02 */ /* 0x004fe40008000f00 */
.L_x_2:
[----:B------:R-:W-:Y:S01]  /*0260*/  IMAD.U32 R0, RZ, RZ, UR18 ;  /* 0x00000012ff007e24 */ /* 0x000fe2000f8e00ff */
[----:B------:R-:W-:Y:S04]  /*0270*/  BSSY.RECONVERGENT B0, `(.L_x_4) ;  /* 0x000000c000007945 */ /* 0x000fe80003800200 */
[C---:B------:R-:W-:Y:S02]  /*0280*/  ISETP.NE.OR P1, PT, R0.reuse, 0x1, !P3 ;  /* 0x000000010000780c */ /* 0x040fe40005f25670 */
[----:B------:R-:W-:-:S11]  /*0290*/  ISETP.NE.OR P0, PT, R0, 0x3, !P3 ;  /* 0x000000030000780c */ /* 0x000fd60005f05670 */
[----:B------:R-:W-:Y:S05]  /*02a0*/  @P1 BRA `(.L_x_5) ;  /* 0x0000000000201947 */ /* 0x000fea0003800000 */
[----:B------:R-:W3:Y:S02]  /*02b0*/  LDCU.64 UR4, c[0x0][0x348] ;  /* 0x00006900ff0477ac */ /* 0x000ee40008000a00 */
[----:B---3--:R-:W-:Y:S02]  /*02c0*/  UIADD3 UR6, UP1, UPT, UR4, 0x80, URZ ;  /* 0x0000008004067890 */ /* 0x008fe4000ff3e0ff */
[----:B------:R-:W-:Y:S02]  /*02d0*/  UIADD3 UR4, UP0, UPT, UR4, 0x180, URZ ;  /* 0x0000018004047890 */ /* 0x000fe4000ff1e0ff */
[----:B------:R-:W-:Y:S02]  /*02e0*/  UIADD3.X UR7, UPT, UPT, URZ, UR5, URZ, UP1, !UPT ;  /* 0x00000005ff077290 */ /* 0x000fe40008ffe4ff */
[----:B------:R-:W-:-:S07]  /*02f0*/  UIADD3.X UR5, UPT, UPT, URZ, UR5, URZ, UP0, !UPT ;  /* 0x00000005ff057290 */ /* 0x000fce00087fe4ff */
[----:B------:R3:W-:Y:S02]  /*0300*/  UTMACCTL.PF [UR6] ;  /* 0x00000000060079b9 */ /* 0x0007e40008040000 */
[----:B------:R3:W-:Y:S02]  /*0310*/  UTMACCTL.PF [UR4] ;  /* 0x00000000040079b9 */ /* 0x0007e40008040000 */
[----:B---3--:R-:W-:Y:S01]  /*0320*/  NOP ;  /* 0x0000000000007918 */ /* 0x008fe20000000000 */
.L_x_5:
[----:B------:R-:W-:Y:S05]  /*0330*/  BSYNC.RECONVERGENT B0 ;  /* 0x0000000000007941 */ /* 0x000fea0003800200 */
.L_x_4:
[----:B------:R-:W-:Y:S04]  /*0340*/  BSSY.RECONVERGENT B0, `(.L_x_6) ;  /* 0x000000a000007945 */ /* 0x000fe80003800200 */
        /* <DEDUP_REMOVED lines=9> */
.L_x_7:
[----:B------:R-:W-:Y:S05]  /*03e0*/  BSYNC.RECONVERGENT B0 ;  /* 0x0000000000007941 */ /* 0x000fea0003800200 */
.L_x_6:
[----:B------:R-:W3:Y:S01]  /*03f0*/  LDCU.64 UR4, c[0x0][0x888] ;  /* 0x00011100ff0477ac */ /* 0x000ee20008000a00 */
[----:B------:R-:W-:Y:S02]  /*0400*/  UISETP.EQ.U32.AND UP2, UPT, UR8, URZ, UPT ;  /* 0x000000ff0800728c */ /* 0x000fe4000bf42070 */
[----:B------:R-:W-:Y:S02]  /*0410*/  UPLOP3.LUT UP3, UPT, UPT, UPT, UPT, 0x80, 0x8 ;  /* 0x000000000008789c */ /* 0x000fe40003f6f070 */
[----:B---3--:R-:W-:-:S04]  /*0420*/  UISETP.NE.U32.AND UP0, UPT, UR4, URZ, UPT ;  /* 0x000000ff0400728c */ /* 0x008fc8000bf05070 */
[----:B------:R-:W-:-:S04]  /*0430*/  UISETP.NE.AND.EX UP1, UPT, UR5, URZ, UPT, UP0 ;  /* 0x000000ff0500728c */ /* 0x000fc8000bf25300 */
[----:B------:R-:W-:-:S04]  /*0440*/  UISETP.EQ.OR.EX UP4, UPT, UR9, URZ, !UP1, UP2 ;  /* 0x000000ff0900728c */ /* 0x000fc8000cf82720 */
[----:B------:R-:W-:-:S06]  /*0450*/  UP2UR UR4, UPR, URZ, 0x10 ;  /* 0x00000010ff047883 */ /* 0x000fcc0008000000 */
[----:B------:R-:W-:Y:S01]  /*0460*/  MOV R70, UR4 ;  /* 0x0000000400467c02 */ /* 0x000fe20008000f00 */
[----:B------:R-:W-:Y:S06]  /*0470*/  BRA.U !UP4, `(.L_x_8) ;  /* 0x000000010c207547 */ /* 0x000fec000b800000 */
[----:B------:R-:W-:Y:S01]  /*0480*/  UISETP.NE.U32.AND UP2, UPT, UR8, URZ, UPT ;  /* 0x000000ff0800728c */ /* 0x000fe2000bf45070 */
[----:B-----5:R-:W-:Y:S01]  /*0490*/  FSETP.NEU.AND P0, PT, R27, RZ, PT ;  /* 0x000000ff1b00720b */ /* 0x020fe20003f0d000 */
[----:B------:R-:W-:Y:S02]  /*04a0*/  USEL UR4, URZ, 0xffffffff, UP1 ;  /* 0xffffffffff047887 */ /* 0x000fe40008800000 */
[----:B------:R-:W-:-:S10]  /*04b0*/  UISETP.NE.AND.EX UP2, UPT, UR9, URZ, UPT, UP2 ;  /* 0x000000ff0900728c */ /* 0x000fd4000bf45320 */
[----:B------:R-:W-:Y:S01]  /*04c0*/  VOTEU.ANY UP0, P0 ;  /* 0x0000000000ff7886 */ /* 0x000fe20000000100 */
[----:B------:R-:W-:-:S04]  /*04d0*/  @!UP2 USEL UR4, URZ, 0xffffffff, UP0 ;  /* 0xffffffffff04a887 */ /* 0x000fc80008000000 */
[----:B------:R-:W-:-:S04]  /*04e0*/  ULOP3.LUT UR4, UR4, 0x1, URZ, 0xc0, !UPT ;  /* 0x0000000104047892 */ /* 0x000fc8000f8ec0ff */
[----:B------:R-:W-:-:S11]  /*04f0*/  UISETP.NE.U32.AND UP3, UPT, UR4, 0x1, UPT ;  /* 0x000000010400788c */ /* 0x000fd6000bf65070 */
.L_x_8:
[----:B-1----:R-:W1:Y:S01]  /*0500*/  SHFL.IDX PT, R2, R63, RZ, 0x1f ;  /* 0x00001fff3f027589 */ /* 0x002e6200000e0000 */
[----:B------:R-:W-:Y:S01]  /*0510*/  UISETP.NE.AND UP5, UPT, UR18, 0x2, UPT ;  /* 0x000000021200788c */ /* 0x000fe2000bfa5270 */
[----:B-1----:R-:W-:-:S13]  /*0520*/  ISETP.NE.AND P0, PT, R2, RZ, PT ;  /* 0x000000ff0200720c */ /* 0x002fda0003f05270 */
[----:B------:R-:W-:Y:S05]  /*0530*/  @P0 BRA `(.L_x_9) ;  /* 0x0000000000680947 */ /* 0x000fea0003800000 */
[----:B------:R-:W1:Y:S01]  /*0540*/  S2UR UR4, SR_CgaCtaId ;  /* 0x00000000000479c3 */ /* 0x000e620000008800 */
[----:B------:R-:W-:Y:S01]  /*0550*/  UMOV UR5, 0x400 ;  /* 0x0000040000057882 */ /* 0x000fe20000000000 */
[----:B------:R-:W-:Y:S01]  /*0560*/  UMOV UR8, 0x1 ;  /* 0x0000000100087882 */ /* 0x000fe20000000000 */
[----:B------:R-:W-:Y:S01]  /*0570*/  UMOV UR6, 0x2 ;  /* 0x0000000200067882 */ /* 0x000fe20000000000 */
[----:B------:R-:W-:-:S04]  /*0580*/  UIADD3 UR8, UPT, UPT, -UR8, 0x100000, URZ ;  /* 0x0010000008087890 */ /* 0x000fc8000fffe1ff */
[----:B------:R-:W-:Y:S02]  /*0590*/  USHF.L.U32 UR9, UR8, 0xb, URZ ;  /* 0x0000000b08097899 */ /* 0x000fe400080006ff */
[----:B------:R-:W-:Y:S02]  /*05a0*/  USHF.L.U32 UR8, UR8, 0x1, URZ ;  /* 0x0000000108087899 */ /* 0x000fe400080006ff */
[----:B------:R-:W-:-:S04]  /*05b0*/  UIADD3 UR6, UPT, UPT, -UR6, 0x100000, URZ ;  /* 0x0010000006067890 */ /* 0x000fc8000fffe1ff */
[----:B------:R-:W-:Y:S02]  /*05c0*/  USHF.L.U32 UR7, UR6, 0xb, URZ ;  /* 0x0000000b06077899 */ /* 0x000fe400080006ff */
[----:B------:R-:W-:Y:S01]  /*05d0*/  USHF.L.U32 UR6, UR6, 0x1, URZ ;  /* 0x0000000106067899 */ /* 0x000fe200080006ff */
[----:B------:R-:W-:Y:S01]  /*05e0*/  ELECT P0, URZ, PT ;  /* 0x0000000000ff782f */ /* 0x000fe20003800000 */
[----:B-1----:R-:W-:Y:S01]  /*05f0*/  ULEA UR4, UR4, UR5, 0x18 ;  /* 0x0000000504047291 */ /* 0x002fe2000f8ec0ff */
[----:B------:R-:W1:Y:S11]  /*0600*/  FENCE.VIEW.ASYNC.S ;  /* 0x00000000000073c6 */ /* 0x000e760000000000 */
[----:B-1----:R1:W3:Y:S01]  /*0610*/  SYNCS.EXCH.64 URZ, [UR4], UR8 ;  /* 0x0000000804ff75b2 */ /* 0x0022e20008000100 */
[----:B------:R1:W4:Y:S01]  /*0620*/  SYNCS.EXCH.64 URZ, [UR4+0x30], UR6 ;  /* 0x0000300604ff75b2 */ /* 0x0003220008000100 */
[----:B------:R1:W1:Y:S01]  /*0630*/  SYNCS.EXCH.64 URZ, [UR4+0x8], UR8 ;  /* 0x0000080804ff75b2 */ /* 0x0002620008000100 */
        /* <DEDUP_REMOVED lines=9> */
[----:B------:R-:W-:Y:S01]  /*06d0*/  NOP ;  /* 0x0000000000007918 */ /* 0x000fe20000000000 */
.L_x_9:
[----:B------:R-:W2:Y:S01]  /*06e0*/  SHFL.IDX PT, R2, R63, RZ, 0x1f ;  /* 0x00001fff3f027589 */ /* 0x000ea200000e0000 */
[----:B------:R-:W-:Y:S01]  /*06f0*/  NOP ;  /* 0x0000000000007918 */ /* 0x000fe20000000000 */
[----:B--2---:R-:W-:-:S13]  /*0700*/  ISETP.NE.AND P0, PT, R2, 0x1, PT ;  /* 0x000000010200780c */ /* 0x004fda0003f05270 */
[----:B------:R-:W-:Y:S05]  /*0710*/  @P0 BRA `(.L_x_10) ;  /* 0x0000000000500947 */ /* 0x000fea0003800000 */
[----:B-1----:R-:W1:Y:S01]  /*0720*/  S2UR UR4, SR_CgaCtaId ;  /* 0x00000000000479c3 */ /* 0x002e620000008800 */
        /* <DEDUP_REMOVED lines=12> */
[----:B-1----:R2:W1:Y:S01]  /*07f0*/  SYNCS.EXCH.64 URZ, [UR4+0x60], UR8 ;  /* 0x0000600804ff75b2 */ /* 0x0024620008000100 */
[----:B------:R2:W1:Y:S01]  /*0800*/  SYNCS.EXCH.64 URZ, [UR4+0x78], UR6 ;  /* 0x0000780604ff75b2 */ /* 0x0004620008000100 */
[----:B------:R2:W1:Y:S01]  /*0810*/  SYNCS.EXCH.64 URZ, [UR4+0x68], UR8 ;  /* 0x0000680804ff75b2 */ /* 0x0004620008000100 */
[----:B------:R2:W1:Y:S01]  /*0820*/  SYNCS.EXCH.64 URZ, [UR4+0x80], UR6 ;  /* 0x0000800604ff75b2 */ /* 0x0004620008000100 */
[----:B------:R2:W1:Y:S01]  /*0830*/  SYNCS.EXCH.64 URZ, [UR4+0x70], UR8 ;  /* 0x0000700804ff75b2 */ /* 0x0004620008000100 */
[----:B------:R2:W1:Y:S02]  /*0840*/  SYNCS.EXCH.64 URZ, [UR4+0x88], UR6 ;  /* 0x0000880604ff75b2 */ /* 0x0004640008000100 */
[----:B--2---:R-:W-:Y:S01]  /*0850*/  NOP ;  /* 0x0000000000007918 */ /* 0x004fe20000000000 */
.L_x_10:
[----:B------:R-:W2:Y:S01]  /*0860*/  SHFL.IDX PT, R2, R63, RZ, 0x1f ;  /* 0x00001fff3f027589 */ /* 0x000ea200000e0000 */
[----:B------:R-:W-:Y:S01]  /*0870*/  NOP ;  /* 0x0000000000007918 */ /* 0x000fe20000000000 */
[----:B--2---:R-:W-:-:S13]  /*0880*/  ISETP.NE.AND P0, PT, R2, 0x3, PT ;  /* 0x000000030200780c */ /* 0x004fda0003f05270 */
[----:B------:R-:W-:Y:S05]  /*0890*/  @P0 BRA `(.L_x_11) ;  /* 0x0000000000300947 */ /* 0x000fea0003800000 */
[----:B-1----:R-:W1:Y:S01]  /*08a0*/  S2UR UR4, SR_CgaCtaId ;  /* 0x00000000000479c3 */ /* 0x002e620000008800 */
[----:B------:R-:W-:Y:S01]  /*08b0*/  UMOV UR6, 0x400 ;  /* 0x0000040000067882 */ /* 0x000fe20000000000 */
[----:B------:R-:W-:Y:S01]  /*08c0*/  UMOV UR5, 0x20 ;  /* 0x0000002000057882 */ /* 0x000fe20000000000 */
[----:B------:R-:W-:Y:S01]  /*08d0*/  ELECT P0, URZ, PT ;  /* 0x0000000000ff782f */ /* 0x000fe20003800000 */
[----:B-1----:R-:W-:Y:S02]  /*08e0*/  ULEA UR6, UR4, UR6, 0x18 ;  /* 0x0000000604067291 */ /* 0x002fe4000f8ec0ff */
[----:B------:R-:W-:-:S04]  /*08f0*/  UIADD3 UR4, UPT, UPT, -UR5, 0x100000, URZ ;  /* 0x0010000005047890 */ /* 0x000fc8000fffe1ff */
[----:B------:R-:W-:Y:S02]  /*0900*/  USHF.L.U32 UR5, UR4, 0xb, URZ ;  /* 0x0000000b04057899 */ /* 0x000fe400080006ff */
[----:B------:R-:W-:Y:S01]  /*0910*/  USHF.L.U32 UR4, UR4, 0x1, URZ ;  /* 0x0000000104047899 */ /* 0x000fe200080006ff */
[----:B------:R-:W1:Y:S11]  /*0920*/  FENCE.VIEW.ASYNC.S ;  /* 0x00000000000073c6 */ /* 0x000e760000000000 */
[----:B-1----:R2:W1:Y:S01]  /*0930*/  SYNCS.EXCH.64 URZ, [UR6+0x90], UR4 ;  /* 0x0000900406ff75b2 */ /* 0x0024620008000100 */
[----:B------:R2:W1:Y:S02]  /*0940*/  SYNCS.EXCH.64 URZ, [UR6+0x98], UR4 ;  /* 0x0000980406ff75b2 */ /* 0x0004640008000100 */
[----:B--2---:R-:W-:Y:S01]  /*0950*/  NOP ;  /* 0x0000000000007918 */ /* 0x004fe20000000000 */
.L_x_11:
[----:B------:R-:W2:Y:S01]  /*0960*/  SHFL.IDX PT, R2, R63, RZ, 0x1f ;  /* 0x00001fff3f027589 */ /* 0x000ea200000e0000 */
[----:B------:R-:W-:Y:S01]  /*0970*/  NOP ;  /* 0x0000000000007918 */ /* 0x000fe20000000000 */
[----:B--2---:R-:W-:-:S13]  /*0980*/  ISETP.NE.AND P0, PT, R2, 0x4, PT ;  /* 0x000000040200780c */ /* 0x004fda0003f05270 */
[----:B------:R-:W-:Y:S05]  /*0990*/  @P0 BRA `(.L_x_12) ;  /* 0x0000000000440947 */ /* 0x000fea0003800000 */
[----:B-1----:R-:W1:Y:S01]  /*09a0*/  S2UR UR6, SR_CgaCtaId ;  /* 0x00000000000679c3 */ /* 0x002e620000008800 */
[----:B------:R-:W-:Y:S01]  /*09b0*/  UMOV UR4, 0x1e0 ;  /* 0x000001e000047882 */ /* 0x000fe20000000000 */
[----:B------:R-:W-:Y:S01]  /*09c0*/  UMOV UR5, 0x400 ;  /* 0x0000040000057882 */ /* 0x000fe20000000000 */
[----:B------:R-:W-:Y:S01]  /*09d0*/  USEL UR4, UR4, 0x1a0, UP3 ;  /* 0x000001a004047887 */ /* 0x000fe20009800000 */
[----:B------:R-:W-:Y:S01]  /*09e0*/  UMOV UR8, 0x1 ;  /* 0x0000000100087882 */ /* 0x000fe20000000000 */
[----:B------:R-:W-:Y:S01]  /*09f0*/  ELECT P0, URZ, PT ;  /* 0x0000000000ff782f */ /* 0x000fe20003800000 */
[----:B------:R-:W-:-:S04]  /*0a00*/  UIADD3 UR8, UPT, UPT, -UR8, 0x100000, URZ ;  /* 0x0010000008087890 */ /* 0x000fc8000fffe1ff */
[----:B------:R-:W-:Y:S02]  /*0a10*/  USHF.L.U32 UR9, UR8, 0xb, URZ ;  /* 0x0000000b08097899 */ /* 0x000fe400080006ff */
[----:B------:R-:W-:Y:S02]  /*0a20*/  USHF.L.U32 UR8, UR8, 0x1, URZ ;  /* 0x0000000108087899 */ /* 0x000fe400080006ff */
[----:B-1----:R-:W-:Y:S02]  /*0a30*/  ULEA UR6, UR6, UR5, 0x18 ;  /* 0x0000000506067291 */ /* 0x002fe4000f8ec0ff */
[----:B------:R-:W-:-:S04]  /*0a40*/  UIADD3 UR4, UPT, UPT, -UR4, 0x100000, URZ ;  /* 0x0010000004047890 */ /* 0x000fc8000fffe1ff */
[----:B------:R-:W-:Y:S02]  /*0a50*/  USHF.L.U32 UR5, UR4, 0xb, URZ ;  /* 0x0000000b04057899 */ /* 0x000fe400080006ff */
[----:B------:R-:W-:Y:S01]  /*0a60*/  USHF.L.U32 UR4, UR4, 0x1, URZ ;  /* 0x0000000104047899 */ /* 0x000fe200080006ff */
[----:B------:R-:W1:Y:S03]  /*0a70*/  FENCE.VIEW.ASYNC.S ;  /* 0x00000000000073c6 */ /* 0x000e660000000000 */
[----:B-1----:R2:W1:Y:S08]  /*0a80*/  SYNCS.EXCH.64 URZ, [UR6+0xa0], UR8 ;  /* 0x0000a00806ff75b2 */ /* 0x0024700008000100 */
[----:B------:R2:W1:Y:S02]  /*0a90*/  SYNCS.EXCH.64 URZ, [UR6+0xa8], UR4 ;  /* 0x0000a80406ff75b2 */ /* 0x0004640008000100 */
[----:B--2---:R-:W-:Y:S01]  /*0aa0*/  NOP ;  /* 0x0000000000007918 */ /* 0x004fe20000000000 */
.L_x_12:
[----:B------:R-:W2:Y:S01]  /*0ab0*/  SHFL.IDX PT, R2, R63, RZ, 0x1f ;  /* 0x00001fff3f027589 */ /* 0x000ea200000e0000 */
[----:B------:R-:W-:Y:S01]  /*0ac0*/  NOP ;  /* 0x0000000000007918 */ /* 0x000fe20000000000 */
[----:B--2---:R-:W-:-:S13]  /*0ad0*/  ISETP.NE.AND P0, PT, R2, 0x5, PT ;  /* 0x000000050200780c */ /* 0x004fda0003f05270 */
[----:B------:R-:W-:Y:S05]  /*0ae0*/  @P0 BRA `(.L_x_13) ;  /* 0x0000000000480947 */ /* 0x000fea0003800000 */
[----:B------:R-:W2:Y:S01]  /*0af0*/  S2UR UR5, SR_CgaCtaId ;  /* 0x00000000000579c3 */ /* 0x000ea20000008800 */
[----:B-1----:R-:W-:Y:S01]  /*0b00*/  UMOV UR4, 0x400 ;  /* 0x0000040000047882 */ /* 0x002fe20000000000 */
        /* <DEDUP_REMOVED lines=9> */
[----:B--2---:R-:W-:Y:S01]  /*0ba0*/  ULEA UR4, UR5, UR4, 0x18 ;  /* 0x0000000405047291 */ /* 0x004fe2000f8ec0ff */
[----:B------:R-:W1:Y:S11]  /*0bb0*/  FENCE.VIEW.ASYNC.S ;  /* 0x00000000000073c6 */ /* 0x000e760000000000 */
[----:B-1----:R2:W1:Y:S01]  /*0bc0*/  SYNCS.EXCH.64 URZ, [UR4+0xb0], UR8 ;  /* 0x0000b00804ff75b2 */ /* 0x0024620008000100 */
[----:B------:R2:W1:Y:S01]  /*0bd0*/  SYNCS.EXCH.64 URZ, [UR4+0xc0], UR6 ;  /* 0x0000c00604ff75b2 */ /* 0x0004620008000100 */
[----:B------:R2:W1:Y:S01]  /*0be0*/  SYNCS.EXCH.64 URZ, [UR4+0xb8], UR8 ;  /* 0x0000b80804ff75b2 */ /* 0x0004620008000100 */
[----:B------:R2:W1:Y:S02]  /*0bf0*/  SYNCS.EXCH.64 URZ, [UR4+0xc8], UR6 ;  /* 0x0000c80604ff75b2 */ /* 0x0004640008000100 */
[----:B--2---:R-:W-:Y:S01]  /*0c00*/  NOP ;  /* 0x0000000000007918 */ /* 0x004fe20000000000 */
.L_x_13:
[----:B-1----:R-:W1:Y:S01]  /*0c10*/  LDCU UR4, c[0x0][0x36c] ;  /* 0x00006d80ff0477ac */ /* 0x002e620008000800 */
[----:B------:R-:W-:Y:S01]  /*0c20*/  ISETP.NE.OR P3, PT, R0, 0x2, !P3 ;  /* 0x000000020000780c */ /* 0x000fe20005f65670 */
[----:B------:R-:W-:Y:S01]  /*0c30*/  NOP ;  /* 0x0000000000007918 */ /* 0x000fe20000000000 */
[----:B------:R-:W-:Y:S01]  /*0c40*/  LOP3.LUT R0, R61, 0x1f, RZ, 0xc0, !PT ;  /* 0x0000001f3d007812 */ /* 0x000fe200078ec0ff */
[----:B------:R-:W-:Y:S02]  /*0c50*/  UISETP.NE.AND UP4, UPT, UR18, URZ, UPT ;  /* 0x000000ff1200728c */ /* 0x000fe4000bf85270 */
[----:B-1----:R-:W-:-:S09]  /*0c60*/  UISETP.EQ.U32.AND UP6, UPT, UR4, 0x1, UPT ;  /* 0x000000010400788c */ /* 0x002fd2000bfc2070 */
[----:B------:R-:W-:Y:S05]  /*0c70*/  BRA.U !UP6, `(.L_x_14) ;  /* 0x000000010e087547 */ /* 0x000fea000b800000 */
[----:B---34-:R-:W-:Y:S01]  /*0c80*/  UCGABAR_ARV ;  /* 0x00000000000079c7 */ /* 0x018fe20008000000 */
[----:B------:R-:W-:Y:S05]  /*0c90*/  BRA `(.L_x_15) ;  /* 0x0000000000047947 */ /* 0x000fea0003800000 */
.L_x_14:
[----:B---34-:R-:W-:Y:S01]  /*0ca0*/  NOP ;  /* 0x0000000000007918 */ /* 0x018fe20000000000 */
.L_x_15:
[----:B------:R-:W1:Y:S01]  /*0cb0*/  S2R R4, SR_CTAID.Y ;  /* 0x0000000000047919 */ /* 0x000e620000002600 */
[----:B------:R-:W2:Y:S01]  /*0cc0*/  S2UR UR50, SR_CTAID.X ;  /* 0x00000000003279c3 */ /* 0x000ea20000002500 */
[----:B------:R-:W-:-:S05]  /*0cd0*/  CS2R.32 R57, SR_CgaSize ;  /* 0x0000000000397805 */ /* 0x000fca0000008a00 */
[----:B------:R-:W-:-:S05]  /*0ce0*/  IMAD R57, R57, -0xa0, RZ ;  /* 0xffffff6039397824 */ /* 0x000fca00078e02ff */
[----:B------:R-:W-:-:S14]  /*0cf0*/  R2UR UR4, R57 ;  /* 0x00000000390472ca */ /* 0x000fdc00000e0000 */
[----:B------:R-:W3:Y:S01]  /*0d00*/  LDCU UR4, c[0x0][UR4+0x2b4] ;  /* 0x00005680040477ac */ /* 0x000ee20008000800 */
[----:B------:R-:W-:-:S05]  /*0d10*/  CS2R.32 R57, SR_CgaSize ;  /* 0x0000000000397805 */ /* 0x000fca0000008a00 */
[----:B------:R-:W-:-:S05]  /*0d20*/  IMAD R57, R57, -0xa0, RZ ;  /* 0xffffff6039397824 */ /* 0x000fca00078e02ff */
[----:B------:R-:W-:-:S14]  /*0d30*/  R2UR UR5, R57 ;  /* 0x00000000390572ca */ /* 0x000fdc00000e0000 */
[----:B------:R-:W4:Y:S01]  /*0d40*/  LDCU UR5, c[0x0][UR5+0x2b0] ;  /* 0x00005600050577ac */ /* 0x000f220008000800 */
[----:B------:R-:W-:-:S05]  /*0d50*/  CS2R.32 R2, SR_CgaSize ;  /* 0x0000000000027805 */ /* 0x000fca0000008a00 */
[----:B------:R-:W-:-:S06]  /*0d60*/  IMAD R2, R2, -0xa0, RZ ;  /* 0xffffff6002027824 */ /* 0x000fcc00078e02ff */
[----:B------:R-:W3:Y:S01]  /*0d70*/  LDC R2, c[0x0][R2+0x2a0] ;  /* 0x0000a80002027b82 */ /* 0x000ee20000000800 */
[----:B------:R-:W1:Y:S01]  /*0d80*/  LDCU UR19, c[0x0][0xb24] ;  /* 0x00016480ff1377ac */ /* 0x000e620008000800 */
[----:B------:R-:W1:Y:S06]  /*0d90*/  LDCU UR39, c[0x0][0xb24] ;  /* 0x00016480ff2777ac */ /* 0x000e6c0008000800 */
[----:B------:R-:W3:Y:S01]  /*0da0*/  S2UR UR6, SR_CgaCtaId ;  /* 0x00000000000679c3 */ /* 0x000ee20000008800 */
[----:B------:R-:W3:Y:S01]  /*0db0*/  LDCU UR22, c[0x0][0xb30] ;  /* 0x00016600ff1677ac */ /* 0x000ee20008000800 */
[----:B--2---:R-:W-:-:S02]  /*0dc0*/  I2FP.F32.U32 R5, UR50 ;  /* 0x0000003200057c45 */ /* 0x004fc40008201000 */
[----:B------:R-:W-:-:S05]  /*0dd0*/  CS2R.32 R3, SR_CgaSize ;  /* 0x0000000000037805 */ /* 0x000fca0000008a00 */
[----:B------:R-:W-:-:S06]  /*0de0*/  IMAD R3, R3, -0xa0, RZ ;  /* 0xffffff6003037824 */ /* 0x000fcc00078e02ff */
[----:B------:R-:W2:Y:S01]  /*0df0*/  LDC R3, c[0x0][R3+0x2a4] ;  /* 0x0000a90003037b82 */ /* 0x000ea20000000800 */
[----:B-1----:R-:W-:Y:S01]  /*0e00*/  UISETP.GE.AND UP0, UPT, UR19, 0x1, UPT ;  /* 0x000000011300788c */ /* 0x002fe2000bf06270 */
[----:B----4-:R-:W-:Y:S01]  /*0e10*/  FMUL R5, R5, UR5 ;  /* 0x0000000505057c20 */ /* 0x010fe20008400000 */
[----:B------:R-:W-:-:S03]  /*0e20*/  I2FP.F32.U32 R56, R4 ;  /* 0x0000000400387245 */ /* 0x000fc60000201000 */
[----:B------:R-:W1:Y:S02]  /*0e30*/  F2I.U32.TRUNC.NTZ R57, R5 ;  /* 0x0000000500397305 */ /* 0x000e64000020f000 */
[----:B------:R-:W4:Y:S01]  /*0e40*/  S2UR UR52, SR_CTAID.Z ;  /* 0x00000000003479c3 */ /* 0x000f220000002700 */
[----:B---3--:R-:W-:Y:S01]  /*0e50*/  FMUL R56, R56, UR4 ;  /* 0x0000000438387c20 */ /* 0x008fe20008400000 */
[----:B------:R-:W-:-:S05]  /*0e60*/  USHF.L.U32 UR63, UR6, 0xa, URZ ;  /* 0x0000000a063f7899 */ /* 0x000fca00080006ff */
[----:B------:R-:W3:Y:S01]  /*0e70*/  F2I.U32.TRUNC.NTZ R56, R56 ;  /* 0x0000003800387305 */ /* 0x000ee2000020f000 */
[----:B------:R-:W2:Y:S01]  /*0e80*/  S2UR UR25, SR_CTAID.Y ;  /* 0x00000000001979c3 */ /* 0x000ea20000002600 */
[----:B------:R-:W-:Y:S02]  /*0e90*/  USHF.L.U32 UR62, UR6, 0x5, URZ ;  /* 0x00000005063e7899 */ /* 0x000fe400080006ff */
[----:B------:R-:W-:Y:S01]  /*0ea0*/  ULOP3.LUT UR63, UR63, 0x400, URZ, 0xc0, !UPT ;  /* 0x000004003f3f7892 */ /* 0x000fe2000f8ec0ff */
[----:B-1----:R-:W-:Y:S01]  /*0eb0*/  IADD3 R57, PT, PT, -R57, RZ, RZ ;  /* 0x000000ff39397210 */ /* 0x002fe20007ffe1ff */
[----:B------:R-:W-:-:S04]  /*0ec0*/  ULOP3.LUT UR62, UR62, 0x20, URZ, 0xc0, !UPT ;  /* 0x000000203e3e7892 */ /* 0x000fc8000f8ec0ff */
[----:B------:R-:W-:Y:S01]  /*0ed0*/  IMAD R57, R2, R57, UR50 ;  /* 0x0000003202397e24 */ /* 0x000fe2000f8e0239 */
[----:B------:R-:W-:Y:S02]  /*0ee0*/  PRMT R2, RZ, 0x7610, R2 ;  /* 0x00007610ff027816 */ /* 0x000fe40000000002 */
[----:B---3--:R-:W-:-:S05]  /*0ef0*/  IADD3 R56, PT, PT, -R56, RZ, RZ ;  /* 0x000000ff38387210 */ /* 0x008fca0007ffe1ff */
[----:B--2---:R-:W-:Y:S01]  /*0f00*/  IMAD R56, R3, R56, R4 ;  /* 0x0000003803387224 */ /* 0x004fe200078e0204 */
[----:B----4-:R-:W-:Y:S06]  /*0f10*/  BRA.U UP4, `(.L_x_16) ;  /* 0x0000000104207547 */ /* 0x010fec000b800000 */
[C---:B------:R-:W-:Y:S02]  /*0f20*/  ISETP.NE.AND P2, PT, R56.reuse, RZ, PT ;  /* 0x000000ff3800720c */ /* 0x040fe40003f45270 */
[----:B------:R-:W-:Y:S02]  /*0f30*/  ISETP.NE.AND P0, PT, R56, RZ, PT ;  /* 0x000000ff3800720c */ /* 0x000fe40003f05270 */
[C---:B------:R-:W-:Y:S02]  /*0f40*/  ISETP.NE.AND P1, PT, R57.reuse, 0x1, PT ;  /* 0x000000013900780c */ /* 0x040fe40003f25270 */
[----:B------:R-:W-:Y:S02]  /*0f50*/  SEL R2, RZ, 0x2, P2 ;  /* 0x00000002ff027807 */ /* 0x000fe40001000000 */
[----:B------:R-:W-:Y:S02]  /*0f60*/  ISETP.EQ.OR P0, PT, R57, RZ, !P0 ;  /* 0x000000ff3900720c */ /* 0x000fe40004702670 */
[----:B------:R-:W-:-:S02]  /*0f70*/  SEL R2, R2, 0x2, P1 ;  /* 0x0000000202027807 */ /* 0x000fc40000800000 */
[----:B------:R-:W-:-:S05]  /*0f80*/  SEL R3, RZ, 0x1, !P0 ;  /* 0x00000001ff037807 */ /* 0x000fca0004000000 */
[----:B------:R-:W-:Y:S02]  /*0f90*/  IMAD.IADD R2, R3, 0x1, R2 ;  /* 0x0000000103027824 */ /* 0x000fe400078e0202 */
.L_x_16:
[----:B------:R-:W-:Y:S05]  /*0fa0*/  BRA.U !UP0, `(.L_x_17) ;  /* 0x0000000108d07547 */ /* 0x000fea000b800000 */
[----:B------:R-:W1:Y:S01]  /*0fb0*/  LDCU UR20, c[0x0][0xb0c] ;  /* 0x00016180ff1477ac */ /* 0x000e620008000800 */
[----:B------:R-:W2:Y:S01]  /*0fc0*/  LDCU.128 UR12, c[0x0][0xb10] ;  /* 0x00016200ff0c77ac */ /* 0x000ea20008000c00 */
[----:B------:R-:W3:Y:S01]  /*0fd0*/  LDCU UR6, c[0x0][0x370] ;  /* 0x00006e00ff0677ac */ /* 0x000ee20008000800 */
[----:B------:R-:W4:Y:S01]  /*0fe0*/  LDCU UR7, c[0x0][0x374] ;  /* 0x00006e80ff0777ac */ /* 0x000f220008000800 */
[----:B------:R-:W4:Y:S01]  /*0ff0*/  LDCU UR21, c[0x0][0xb20] ;  /* 0x00016400ff1577ac */ /* 0x000f220008000800 */
[----:B-1----:R-:W-:Y:S02]  /*1000*/  UISETP.NE.AND UP0, UPT, UR20, 0x1, UPT ;  /* 0x000000011400788c */ /* 0x002fe4000bf05270 */
[----:B--2---:R-:W-:Y:S01]  /*1010*/  UIMAD.WIDE.U32 UR4, UR50, UR12, URZ ;  /* 0x0000000c320472a5 */ /* 0x004fe2000f8e00ff */
[----:B------:R-:W1:Y:S01]  /*1020*/  LDCU.64 UR8, c[0x0][0xb28] ;  /* 0x00016500ff0877ac */ /* 0x000e620008000a00 */
[----:B---3--:R-:W-:Y:S02]  /*1030*/  UIMAD.WIDE.U32 UR10, UR6, UR12, URZ ;  /* 0x0000000c060a72a5 */ /* 0x008fe4000f8e00ff */
[----:B------:R-:W-:-:S02]  /*1040*/  USHF.R.U32.HI UR5, URZ, UR13, UR5 ;  /* 0x0000000dff057299 */ /* 0x000fc40008011605 */
[----:B------:R-:W-:Y:S02]  /*1050*/  UISETP.NE.AND UP2, UPT, UR19, 0x1, UPT ;  /* 0x000000011300788c */ /* 0x000fe4000bf45270 */
[----:B------:R-:W-:Y:S01]  /*1060*/  USEL UR5, UR50, UR5, !UP0 ;  /* 0x0000000532057287 */ /* 0x000fe2000c000000 */
[----:B------:R-:W-:Y:S01]  /*1070*/  UMOV UR10, UR11 ;  /* 0x0000000b000a7c82 */ /* 0x000fe20008000000 */
[----:B------:R-:W-:Y:S02]  /*1080*/  UIMAD.WIDE.U32 UR16, UR25, UR15, URZ ;  /* 0x0000000f191072a5 */ /* 0x000fe4000f8e00ff */
[----:B------:R-:W-:Y:S02]  /*1090*/  @UP0 USHF.R.U32.HI UR6, URZ, UR13, UR10 ;  /* 0x0000000dff060299 */ /* 0x000fe4000801160a */
[----:B------:R-:W-:Y:S02]  /*10a0*/  UISETP.NE.AND UP0, UPT, UR14, 0x1, UPT ;  /* 0x000000010e00788c */ /* 0x000fe4000bf05270 */
[----:B----4-:R-:W-:-:S02]  /*10b0*/  UIMAD.WIDE.U32 UR10, UR7, UR15, URZ ;  /* 0x0000000f070a72a5 */ /* 0x010fc4000f8e00ff */
[----:B-1----:R-:W-:Y:S01]  /*10c0*/  UIMAD.WIDE.U32 UR12, UR6, UR8, URZ ;  /* 0x00000008060c72a5 */ /* 0x002fe2000f8e00ff */
[----:B------:R-:W-:Y:S02]  /*10d0*/  UMOV UR4, UR17 ;  /* 0x0000001100047c82 */ /* 0x000fe40008000000 */
[----:B------:R-:W-:Y:S02]  /*10e0*/  USHF.R.U32.HI UR4, URZ, UR21, UR4 ;  /* 0x00000015ff047299 */ /* 0x000fe40008011604 */
[----:B------:R-:W-:Y:S02]  /*10f0*/  UMOV UR10, UR11 ;  /* 0x0000000b000a7c82 */ /* 0x000fe40008000000 */
[----:B------:R-:W-:Y:S01]  /*1100*/  UMOV UR12, UR13 ;  /* 0x0000000d000c7c82 */ /* 0x000fe20008000000 */
[----:B------:R-:W-:Y:S02]  /*1110*/  @UP0 USHF.R.U32.HI UR7, URZ, UR21, UR10 ;  /* 0x00000015ff070299 */ /* 0x000fe4000801160a */
[----:B------:R-:W-:-:S02]  /*1120*/  USEL UR4, UR25, UR4, !UP0 ;  /* 0x0000000419047287 */ /* 0x000fc4000c000000 */
[----:B------:R-:W-:Y:S02]  /*1130*/  UIMAD.WIDE.U32 UR10, UR7, UR8, URZ ;  /* 0x00000008070a72a5 */ /* 0x000fe4000f8e00ff */
[----:B------:R-:W-:Y:S02]  /*1140*/  @UP2 USHF.R.U32.HI UR6, URZ, UR9, UR12 ;  /* 0x00000009ff062299 */ /* 0x000fe4000801160c */
[----:B------:R-:W-:-:S03]  /*1150*/  UIMAD.WIDE.U32 UR12, UR4, UR8, URZ ;  /* 0x00000008040c72a5 */ /* 0x000fc6000f8e00ff */
[----:B------:R-:W-:Y:S02]  /*1160*/  UMOV UR10, UR11 ;  /* 0x0000000b000a7c82 */ /* 0x000fe40008000000 */
[----:B------:R-:W-:Y:S02]  /*1170*/  @UP2 USHF.R.U32.HI UR7, URZ, UR9, UR10 ;  /* 0x00000009ff072299 */ /* 0x000fe4000801160a */
[----:B------:R-:W-:Y:S02]  /*1180*/  UIMAD UR10, UR6, UR19, URZ ;  /* 0x00000013060a72a4 */ /* 0x000fe4000f8e02ff */
[----:B------:R-:W-:-:S04]  /*1190*/  UIMAD UR7, UR7, UR19, URZ ;  /* 0x00000013070772a4 */ /* 0x000fc8000f8e02ff */
[----:B------:R-:W-:-:S03]  /*11a0*/  UISETP.GE.AND UP0, UPT, UR4, UR7, UPT ;  /* 0x000000070400728c */ /* 0x000fc6000bf06270 */
[----:B------:R-:W-:Y:S01]  /*11b0*/  UMOV UR7, UR13 ;  /* 0x0000000d00077c82 */ /* 0x000fe20008000000 */
[----:B------:R-:W-:Y:S02]  /*11c0*/  UISETP.GE.OR UP0, UPT, UR5, UR10, UP0 ;  /* 0x0000000a0500728c */ /* 0x000fe40008706670 */
[----:B------:R-:W-:Y:S02]  /*11d0*/  UIMAD.WIDE.U32 UR10, UR5, UR8, URZ ;  /* 0x00000008050a72a5 */ /* 0x000fe4000f8e00ff */
[----:B------:R-:W-:Y:S02]  /*11e0*/  USHF.R.U32.HI UR7, URZ, UR9, UR7 ;  /* 0x00000009ff077299 */ /* 0x000fe40008011607 */
[----:B------:R-:W-:Y:S02]  /*11f0*/  UIADD3 UR10, UPT, UPT, -UR4, URZ, URZ ;  /* 0x000000ff040a7290 */ /* 0x000fe4000fffe1ff */
[----:B------:R-:W-:Y:S02]  /*1200*/  USEL UR7, UR4, UR7, !UP2 ;  /* 0x0000000704077287 */ /* 0x000fe4000d000000 */
[----:B------:R-:W-:Y:S01]  /*1210*/  UIMAD UR10, UR14, UR10, UR25 ;  /* 0x0000000a0e0a72a4 */ /* 0x000fe2000f8e0219 */
[----:B------:R-:W-:Y:S01]  /*1220*/  @!UP0 UMOV UR8, UR11 ;  /* 0x0000000b00088c82 */ /* 0x000fe20008000000 */
[----:B------:R-:W-:-:S02]  /*1230*/  UIADD3 UR11, UPT, UPT, -UR5, URZ, URZ ;  /* 0x000000ff050b7290 */ /* 0x000fc4000fffe1ff */
[----:B------:R-:W-:Y:S02]  /*1240*/  @!UP0 USHF.R.U32.HI UR8, URZ, UR9, UR8 ;  /* 0x00000009ff088299 */ /* 0x000fe40008011608 */
[----:B------:R-:W-:Y:S02]  /*1250*/  UIADD3 UR9, UPT, UPT, -UR7, URZ, URZ ;  /* 0x000000ff07097290 */ /* 0x000fe4000fffe1ff */
[----:B------:R-:W-:Y:S02]  /*1260*/  @!UP0 USEL UR8, UR5, UR8, !UP2 ;  /* 0x0000000805088287 */ /* 0x000fe4000d000000 */
[----:B------:R-:W-:Y:S02]  /*1270*/  UIMAD UR9, UR19, UR9, UR4 ;  /* 0x00000009130972a4 */ /* 0x000fe4000f8e0204 */
[----:B------:R-:W-:Y:S02]  /*1280*/  @!UP0 UIADD3 UR7, UPT, UPT, UR7, -UR8, URZ ;  /* 0x8000000807078290 */ /* 0x000fe4000fffe0ff */
[----:B------:R-:W-:-:S02]  /*1290*/  @!UP0 UIMAD UR6, UR9, UR6, UR8 ;  /* 0x00000006090682a4 */ /* 0x000fc4000f8e0208 */
[----:B------:R-:W-:Y:S02]  /*12a0*/  @!UP0 UIMAD UR4, UR7, UR19, UR5 ;  /* 0x00000013070482a4 */ /* 0x000fe4000f8e0205 */
[----:B------:R-:W-:Y:S02]  /*12b0*/  UIMAD UR50, UR20, UR11, UR50 ;  /* 0x0000000b143272a4 */ /* 0x000fe4000f8e0232 */
[----:B------:R-:W-:Y:S01]  /*12c0*/  UIMAD UR25, UR4, UR14, UR10 ;  /* 0x0000000e041972a4 */ /* 0x000fe2000f8e020a */
[----:B------:R-:W-:Y:S02]  /*12d0*/  @!UP0 UMOV UR5, UR6 ;  /* 0x0000000600058c82 */ /* 0x000fe40008000000 */
[----:B------:R-:W-:-:S12]  /*12e0*/  UIMAD UR50, UR5, UR20, UR50 ;  /* 0x00000014053272a4 */ /* 0x000fd8000f8e0232 */
.L_x_17:
[----:B------:R-:W-:-:S09]  /*12f0*/  UISETP.NE.AND UP0, UPT, UR22, 0x1, UPT ;  /* 0x000000011600788c */ /* 0x000fd2000bf05270 */
[----:B------:R-:W-:Y:S05]  /*1300*/  BRA.U UP0, `(.L_x_18) ;  /* 0x0000000100407547 */ /* 0x000fea000b800000 */
[----:B------:R-:W1:Y:S01]  /*1310*/  LDCU.128 UR8, c[0x0][0xb10] ;  /* 0x00016200ff0877ac */ /* 0x000e620008000c00 */
[----:B------:R-:W2:Y:S01]  /*1320*/  LDCU UR12, c[0x0][0xb0c] ;  /* 0x00016180ff0c77ac */ /* 0x000ea20008000800 */
[----:B------:R-:W3:Y:S01]  /*1330*/  LDCU UR13, c[0x0][0xb20] ;  /* 0x00016400ff0d77ac */ /* 0x000ee20008000800 */
[----:B-1----:R-:W-:Y:S02]  /*1340*/  UIMAD.WIDE.U32 UR4, UR50, UR8, URZ ;  /* 0x00000008320472a5 */ /* 0x002fe4000f8e00ff */
[----:B------:R-:W-:Y:S02]  /*1350*/  UIMAD.WIDE.U32 UR6, UR25, UR11, URZ ;  /* 0x0000000b190672a5 */ /* 0x000fe4000f8e00ff */
[----:B--2---:R-:W-:Y:S02]  /*1360*/  UISETP.NE.AND UP0, UPT, UR12, 0x1, UPT ;  /* 0x000000010c00788c */ /* 0x004fe4000bf05270 */
[----:B------:R-:W-:-:S03]  /*1370*/  USHF.R.U32.HI UR5, URZ, UR9, UR5 ;  /* 0x00000009ff057299 */ /* 0x000fc60008011605 */
[----:B------:R-:W-:Y:S01]  /*1380*/  UMOV UR4, UR7 ;  /* 0x0000000700047c82 */ /* 0x000fe20008000000 */
[----:B------:R-:W-:Y:S02]  /*1390*/  USEL UR5, UR50, UR5, !UP0 ;  /* 0x0000000532057287 */ /* 0x000fe4000c000000 */
[----:B------:R-:W-:Y:S02]  /*13a0*/  UISETP.NE.AND UP0, UPT, UR10, 0x1, UPT ;  /* 0x000000010a00788c */ /* 0x000fe4000bf05270 */
[----:B---3--:R-:W-:-:S04]  /*13b0*/  USHF.R.U32.HI UR4, URZ, UR13, UR4 ;  /* 0x0000000dff047299 */ /* 0x008fc80008011604 */
[----:B------:R-:W-:-:S04]  /*13c0*/  USEL UR4, UR25, UR4, !UP0 ;  /* 0x0000000419047287 */ /* 0x000fc8000c000000 */
[----:B------:R-:W-:Y:S02]  /*13d0*/  UIADD3 UR6, UPT, UPT, UR5, -UR4, URZ ;  /* 0x8000000405067290 */ /* 0x000fe4000fffe0ff */
[----:B------:R-:W-:Y:S02]  /*13e0*/  UIADD3 UR4, UPT, UPT, -UR5, UR4, URZ ;  /* 0x0000000405047290 */ /* 0x000fe4000fffe1ff */
[----:B------:R-:W-:Y:S02]  /*13f0*/  UIMAD UR25, UR6, UR10, UR25 ;  /* 0x0000000a061972a4 */ /* 0x000fe4000f8e0219 */
[----:B------:R-:W-:-:S12]  /*1400*/  UIMAD UR50, UR4, UR12, UR50 ;  /* 0x0000000c043272a4 */ /* 0x000fd8000f8e0232 */
.L_x_18:
[----:B------:R-:W-:Y:S01]  /*1410*/  UISETP.NE.AND UP0, UPT, UR18, 0x2, UPT ;  /* 0x000000021200788c */ /* 0x000fe2000bf05270 */
[----:B------:R-:W-:Y:S09]  /*1420*/  BRA.U !UP6, `(.L_x_19) ;  /* 0x000000010e0c7547 */ /* 0x000ff2000b800000 */
[----:B------:R-:W-:Y:S01]  /*1430*/  UCGABAR_WAIT ;  /* 0x0000000000007dc7 */ /* 0x000fe20008000000 */
[----:B------:R-:W-:Y:S01]  /*1440*/  CCTL.IVALL ;  /* 0x00000000ff00798f */ /* 0x000fe20002000000 */
[----:B------:R-:W-:Y:S05]  /*1450*/  BRA `(.L_x_20) ;  /* 0x0000000000047947 */ /* 0x000fea0003800000 */
.L_x_19:
[----:B------:R-:W-:Y:S06]  /*1460*/  BAR.SYNC.DEFER_BLOCKING 0x0 ;  /* 0x0000000000007b1d */ /* 0x000fec0000010000 */
.L_x_20:
[----:B------:R-:W-:Y:S05]  /*1470*/  BRA.U UP0, `(.L_x_21) ;  /* 0x00000039000c7547 */ /* 0x000fea000b800000 */
[----:B------:R-:W1:Y:S01]  /*1480*/  LDCU UR5, c[0x0][0x388] ;  /* 0x00007100ff0577ac */ /* 0x000e620008000800 */
[----:B------:R-:W-:Y:S01]  /*1490*/  PLOP3.LUT P1, PT, PT, PT, UP3, 0x80, 0x8 ;  /* 0x000000000008781c */ /* 0x000fe20003f2f038 */
[----:B------:R-:W-:Y:S01]  /*14a0*/  HFMA2 R4, -RZ, RZ, 0, 5.9604644775390625e-08 ;  /* 0x00000001ff047431 */ /* 0x000fe200000001ff */
[----:B------:R-:W-:Y:S01]  /*14b0*/  ISETP.EQ.OR P2, PT, R0, RZ, P3 ;  /* 0x000000ff0000720c */ /* 0x000fe20001f42670 */
[----:B------:R-:W2:Y:S01]  /*14c0*/  LDCU UR6, c[0x0][0x38c] ;  /* 0x00007180ff0677ac */ /* 0x000ea20008000800 */
[----:B------:R-:W-:Y:S02]  /*14d0*/  PLOP3.LUT P1, PT, P1, PT, PT, 0x8, 0x80 ;  /* 0x000000000080781c */ /* 0x000fe40000f2e170 */
[----:B------:R-:W-:Y:S01]  /*14e0*/  MOV R3, RZ ;  /* 0x000000ff00037202 */ /* 0x000fe20000000f00 */
[----:B------:R-:W3:Y:S01]  /*14f0*/  LDCU UR7, c[0x0][0x390] ;  /* 0x00007200ff0777ac */ /* 0x000ee20008000800 */
[----:B------:R-:W-:Y:S02]  /*1500*/  UISETP.NE.AND UP1, UPT, UR18, URZ, UPT ;  /* 0x000000ff1200728c */ /* 0x000fe4000bf25270 */
[----:B------:R-:W-:Y:S01]  /*1510*/  USEL UR55, URZ, 0x1, UP5 ;  /* 0x00000001ff377887 */ /* 0x000fe2000a800000 */
[----:B------:R-:W-:Y:S01]  /*1520*/  UMOV UR47, URZ ;  /* 0x000000ff002f7c82 */ /* 0x000fe20008000000 */
[----:B------:R-:W-:Y:S01]  /*1530*/  UMOV UR46, URZ ;  /* 0x000000ff002e7c82 */ /* 0x000fe20008000000 */
[----:B-1----:R-:W-:-:S02]  /*1540*/  UIADD3 UR5, UPT, UPT, UR5, 0x3f, URZ ;  /* 0x0000003f05057890 */ /* 0x002fc4000fffe0ff */
[----:B------:R-:W-:Y:S02]  /*1550*/  USEL UR55, UR55, 0x2, UP1 ;  /* 0x0000000237377887 */ /* 0x000fe40008800000 */
[----:B------:R-:W-:Y:S01]  /*1560*/  USHF.R.S32.HI UR4, URZ, 0x1f, UR5 ;  /* 0x0000001fff047899 */ /* 0x000fe20008011405 */
[----:B------:R-:W-:-:S03]  /*1570*/  UMOV UR70, URZ ;  /* 0x000000ff00467c82 */ /* 0x000fc60008000000 */
[----:B------:R-:W-:-:S04]  /*1580*/  ULEA.HI UR4, UR4, UR5, URZ, 0x6 ;  /* 0x0000000504047291 */ /* 0x000fc8000f8f30ff */
[----:B------:R-:W-:-:S04]  /*1590*/  USHF.R.S32.HI UR4, URZ, 0x6, UR4 ;  /* 0x00000006ff047899 */ /* 0x000fc80008011404 */
[----:B--2---:R-:W-:-:S04]  /*15a0*/  UIMAD UR4, UR4, UR6, URZ ;  /* 0x00000006040472a4 */ /* 0x004fc8000f8e02ff */
[----:B---3--:R-:W-:-:S04]  /*15b0*/  UIMAD UR6, UR4, UR7, URZ ;  /* 0x00000007040672a4 */ /* 0x008fc8000f8e02ff */
[----:B------:R-:W-:Y:S02]  /*15c0*/  UISETP.NE.AND UP2, UPT, UR6, URZ, UPT ;  /* 0x000000ff0600728c */ /* 0x000fe4000bf45270 */
[----:B------:R-:W-:Y:S01]  /*15d0*/  UISETP.LT.U32.AND UP0, UPT, UR6, 0x6, UPT ;  /* 0x000000060600788c */ /* 0x000fe2000bf01070 */
[----:B------:R-:W-:Y:S01]  /*15e0*/  IMAD.U32 R17, RZ, RZ, UR6 ;  /* 0x00000006ff117e24 */ /* 0x000fe2000f8e00ff */
[----:B------:R-:W1:Y:S01]  /*15f0*/  LDCU UR4, c[0x0][0x370] ;  /* 0x00006e00ff0477ac */ /* 0x000e620008000800 */
[----:B------:R-:W2:Y:S01]  /*1600*/  LDCU UR7, c[0x0][0x374] ;  /* 0x00006e80ff0777ac */ /* 0x000ea20008000800 */
[----:B-1----:R-:W-:Y:S01]  /*1610*/  IMAD.U32 R14, RZ, RZ, UR4 ;  /* 0x00000004ff0e7e24 */ /* 0x002fe2000f8e00ff */
[----:B------:R-:W-:Y:S01]  /*1620*/  USEL UR4, UR6, 0x6, UP0 ;  /* 0x0000000606047887 */ /* 0x000fe20008000000 */
[----:B--2---:R-:W-:-:S03]  /*1630*/  MOV R13, UR7 ;  /* 0x00000007000d7c02 */ /* 0x004fc60008000f00 */
[----:B------:R-:W-:Y:S02]  /*1640*/  UIADD3 UR5, UPT, UPT, UR4, -0x1, URZ ;  /* 0xffffffff04057890 */ /* 0x000fe4000fffe0ff */
[----:B------:R-:W-:Y:S02]  /*1650*/  @!UP2 UIADD3 UR5, UPT, UPT, UR4, URZ, URZ ;  /* 0x000000ff0405a290 */ /* 0x000fe4000fffe0ff */
[----:B------:R-:W-:Y:S02]  /*1660*/  UIADD3 UR6, UPT, UPT, UR6, -UR4, URZ ;  /* 0x8000000406067290 */ /* 0x000fe4000fffe0ff */
[----:B------:R-:W-:-:S04]  /*1670*/  UIADD3 UR4, UPT, UPT, UR5, 0x1, URZ ;  /* 0x0000000105047890 */ /* 0x000fc8000fffe0ff */
[----:B------:R-:W-:Y:S02]  /*1680*/  IMAD.U32 R16, RZ, RZ, UR6 ;  /* 0x00000006ff107e24 */ /* 0x000fe4000f8e00ff */
[----:B------:R-:W-:-:S07]  /*1690*/  IMAD.U32 R12, RZ, RZ, UR4 ;  /* 0x00000004ff0c7e24 */ /* 0x000fce000f8e00ff */
.L_x_39:
[----:B------:R-:W1:Y:S01]  /*16a0*/  S2UR UR38, SR_CgaCtaId ;  /* 0x00000000002679c3 */ /* 0x000e620000008800 */
[----:B------:R-:W-:Y:S01]  /*16b0*/  UMOV UR4, 0x400 ;  /* 0x0000040000047882 */ /* 0x000fe20000000000 */
[----:B------:R-:W-:Y:S01]  /*16c0*/  R2UR UR5, R17 ;  /* 0x00000000110572ca */ /* 0x000fe200000e0000 */
[----:B------:R-:W-:Y:S01]  /*16d0*/  USHF.L.U32 UR54, UR50, 0x6, URZ ;  /* 0x0000000632367899 */ /* 0x000fe200080006ff */
[----:B------:R-:W-:Y:S01]  /*16e0*/  SHF.L.U32 R0, R4, 0x1f, RZ ;  /* 0x0000001f04007819 */ /* 0x000fe200000006ff */
[----:B------:R-:W-:-:S10]  /*16f0*/  UMOV UR30, URZ ;  /* 0x000000ff001e7c82 */ /* 0x000fd40008000000 */
[----:B------:R-:W-:-:S03]  /*1700*/  UISETP.NE.AND UP0, UPT, UR5, URZ, UPT ;  /* 0x000000ff0500728c */ /* 0x000fc6000bf05270 */
[----:B------:R-:W-:Y:S02]  /*1710*/  UMOV UR5, URZ ;  /* 0x000000ff00057c82 */ /* 0x000fe40008000000 */
[----:B------:R-:W-:Y:S01]  /*1720*/  IMAD.U32 R2, RZ, RZ, UR5 ;  /* 0x00000005ff027e24 */ /* 0x000fe2000f8e00ff */
[----:B-1----:R-:W-:-:S04]  /*1730*/  ULEA UR38, UR38, UR4, 0x18 ;  /* 0x0000000426267291 */ /* 0x002fc8000f8ec0ff */
[----:B------:R-:W-:-:S09]  /*1740*/  ULEA UR4, UR47, UR38, 0x3 ;  /* 0x000000262f047291 */ /* 0x000fd2000f8e18ff */
[----:B------:R1:W2:Y:S01]  /*1750*/  SYNCS.PHASECHK.TRANS64.TRYWAIT P0, [UR4+0x30], R0 ;  /* 0x00003000ff0075a7 */ /* 0x0002a20008001104 */
[----:B------:R-:W-:-:S06]  /*1760*/  USHF.L.U32 UR4, UR25, 0x6, URZ ;  /* 0x0000000619047899 */ /* 0x000fcc00080006ff */
[----:B------:R-:W-:Y:S01]  /*1770*/  IMAD.U32 R11, RZ, RZ, UR4 ;  /* 0x00000004ff0b7e24 */ /* 0x000fe2000f8e00ff */
[----:B------:R-:W-:Y:S02]  /*1780*/  UMOV UR4, URZ ;  /* 0x000000ff00047c82 */ /* 0x000fe40008000000 */
[----:B-1----:R-:W-:Y:S01]  /*1790*/  MOV R0, UR4 ;  /* 0x0000000400007c02 */ /* 0x002fe20008000f00 */
[----:B------:R-:W-:Y:S06]  /*17a0*/  BRA.U !UP0, `(.L_x_22) ;  /* 0x00000015083c7547 */ /* 0x000fec000b800000 */
[----:B------:R-:W1:Y:S01]  /*17b0*/  LDCU.128 UR8, c[0x0][0x480] ;  /* 0x00009000ff0877ac */ /* 0x000e620008000c00 */
[----:B------:R-:W-:Y:S02]  /*17c0*/  R2UR UR45, R12 ;  /* 0x000000000c2d72ca */ /* 0x000fe400000e0000 */
[----:B------:R-:W-:Y:S01]  /*17d0*/  R2UR UR44, R11 ;  /* 0x000000000b2c72ca */ /* 0x000fe200000e0000 */
[----:B------:R-:W-:Y:S02]  /*17e0*/  UIADD3 UR42, UPT, UPT, UR54, 0x8, URZ ;  /* 0x00000008362a7890 */ /* 0x000fe4000fffe0ff */
[----:B------:R-:W-:Y:S02]  /*17f0*/  UIADD3 UR41, UPT, UPT, UR54, 0x10, URZ ;  /* 0x0000001036297890 */ /* 0x000fe4000fffe0ff */
[----:B------:R-:W-:Y:S02]  /*1800*/  UIADD3 UR40, UPT, UPT, UR54, 0x18, URZ ;  /* 0x0000001836287890 */ /* 0x000fe4000fffe0ff */
[----:B------:R-:W-:-:S02]  /*1810*/  UIADD3 UR36, UPT, UPT, UR54, 0x20, URZ ;  /* 0x0000002036247890 */ /* 0x000fc4000fffe0ff */
[----:B------:R-:W-:Y:S02]  /*1820*/  UIADD3 UR35, UPT, UPT, UR54, 0x28, URZ ;  /* 0x0000002836237890 */ /* 0x000fe4000fffe0ff */
[----:B------:R-:W-:Y:S02]  /*1830*/  UIADD3 UR34, UPT, UPT, UR54, 0x30, URZ ;  /* 0x0000003036227890 */ /* 0x000fe4000fffe0ff */
[----:B------:R-:W-:Y:S02]  /*1840*/  UIADD3 UR43, UPT, UPT, UR54, 0x38, URZ ;  /* 0x00000038362b7890 */ /* 0x000fe4000fffe0ff */
[----:B-1----:R-:W-:Y:S02]  /*1850*/  UIMAD.WIDE.U32 UR6, UR42, UR9, URZ ;  /* 0x000000092a0672a5 */ /* 0x002fe4000f8e00ff */
[----:B------:R-:W-:Y:S02]  /*1860*/  UIMAD.WIDE.U32 UR12, UR41, UR9, URZ ;  /* 0x00000009290c72a5 */ /* 0x000fe4000f8e00ff */
[----:B------:R-:W-:-:S02]  /*1870*/  UIMAD.WIDE.U32 UR14, UR40, UR9, URZ ;  /* 0x00000009280e72a5 */ /* 0x000fc4000f8e00ff */
[----:B------:R-:W-:Y:S01]  /*1880*/  UIMAD.WIDE.U32 UR16, UR36, UR9, URZ ;  /* 0x00000009241072a5 */ /* 0x000fe2000f8e00ff */
[----:B------:R-:W-:Y:S01]  /*1890*/  UMOV UR6, UR7 ;  /* 0x0000000700067c82 */ /* 0x000fe20008000000 */
[----:B------:R-:W-:Y:S02]  /*18a0*/  UIMAD.WIDE.U32 UR18, UR35, UR9, URZ ;  /* 0x00000009231272a5 */ /* 0x000fe4000f8e00ff */
[----:B------:R-:W-:Y:S02]  /*18b0*/  USHF.R.U32.HI UR26, URZ, UR10, UR6 ;  /* 0x0000000aff1a7299 */ /* 0x000fe40008011606 */
[----:B------:R-:W-:Y:S01]  /*18c0*/  UIMAD.WIDE.U32 UR22, UR54, UR9, URZ ;  /* 0x00000009361672a5 */ /* 0x000fe2000f8e00ff */
[----:B------:R-:W-:Y:S01]  /*18d0*/  UMOV UR6, UR13 ;  /* 0x0000000d00067c82 */ /* 0x000fe20008000000 */
[----:B------:R-:W-:Y:S02]  /*18e0*/  UIMAD.WIDE.U32 UR20, UR34, UR9, URZ ;  /* 0x00000009221472a5 */ /* 0x000fe4000f8e00ff */
[----:B------:R-:W-:-:S02]  /*18f0*/  USHF.R.U32.HI UR12, URZ, UR10, UR6 ;  /* 0x0000000aff0c7299 */ /* 0x000fc40008011606 */
[----:B------:R-:W-:Y:S01]  /*1900*/  UIMAD.WIDE.U32 UR24, UR43, UR9, URZ ;  /* 0x000000092b1872a5 */ /* 0x000fe2000f8e00ff */
[----:B------:R-:W-:Y:S01]  /*1910*/  UMOV UR6, UR15 ;  /* 0x0000000f00067c82 */ /* 0x000fe20008000000 */
[----:B------:R-:W1:Y:S01]  /*1920*/  LDCU.64 UR4, c[0x0][0x490] ;  /* 0x00009200ff0477ac */ /* 0x000e620008000a00 */
[----:B------:R-:W-:Y:S02]  /*1930*/  USHF.R.U32.HI UR9, URZ, UR10, UR6 ;  /* 0x0000000aff097299 */ /* 0x000fe40008011606 */
[----:B------:R-:W-:Y:S01]  /*1940*/  UISETP.NE.AND UP0, UPT, UR8, 0x1, UPT ;  /* 0x000000010800788c */ /* 0x000fe2000bf05270 */
[----:B------:R-:W-:Y:S01]  /*1950*/  UMOV UR6, UR17 ;  /* 0x0000001100067c82 */ /* 0x000fe20008000000 */
[----:B------:R-:W-:Y:S02]  /*1960*/  UIADD3 UR70, UPT, UPT, UR45, UR46, URZ ;  /* 0x0000002e2d467290 */ /* 0x000fe4000fffe0ff */
[----:B------:R-:W-:Y:S02]  /*1970*/  USHF.R.U32.HI UR15, URZ, UR10, UR6 ;  /* 0x0000000aff0f7299 */ /* 0x000fe40008011606 */
[----:B------:R-:W-:Y:S01]  /*1980*/  USEL UR18, UR42, UR26, !UP0 ;  /* 0x0000001a2a127287 */ /* 0x000fe2000c000000 */
[----:B------:R-:W-:Y:S01]  /*1990*/  UMOV UR6, UR19 ;  /* 0x0000001300067c82 */ /* 0x000fe20008000000 */
[----:B------:R-:W-:-:S02]  /*19a0*/  USEL UR16, UR40, UR9, !UP0 ;  /* 0x0000000928107287 */ /* 0x000fc4000c000000 */
[----:B------:R-:W-:Y:S02]  /*19b0*/  USHF.R.U32.HI UR14, URZ, UR10, UR6 ;  /* 0x0000000aff0e7299 */ /* 0x000fe40008011606 */
[----:B------:R-:W-:Y:S01]  /*19c0*/  USEL UR17, UR41, UR12, !UP0 ;  /* 0x0000000c29117287 */ /* 0x000fe2000c000000 */
[----:B------:R-:W-:Y:S01]  /*19d0*/  UMOV UR6, UR21 ;  /* 0x0000001500067c82 */ /* 0x000fe20008000000 */
[----:B------:R-:W-:Y:S02]  /*19e0*/  USEL UR15, UR36, UR15, !UP0 ;  /* 0x0000000f240f7287 */ /* 0x000fe4000c000000 */
[----:B------:R-:W-:Y:S02]  /*19f0*/  USHF.R.U32.HI UR7, URZ, UR10, UR6 ;  /* 0x0000000aff077299 */ /* 0x000fe40008011606 */
[----:B------:R-:W-:Y:S01]  /*1a00*/  USEL UR14, UR35, UR14, !UP0 ;  /* 0x0000000e230e7287 */ /* 0x000fe2000c000000 */
[----:B------:R-:W-:Y:S01]  /*1a10*/  UMOV UR6, UR23 ;  /* 0x0000001700067c82 */ /* 0x000fe20008000000 */
[----:B-1----:R-:W-:-:S02]  /*1a20*/  UIMAD.WIDE.U32 UR20, UR17, UR4, URZ ;  /* 0x00000004111472a5 */ /* 0x002fc4000f8e00ff */
[----:B------:R-:W-:Y:S02]  /*1a30*/  USHF.R.U32.HI UR19, URZ, UR10, UR6 ;  /* 0x0000000aff137299 */ /* 0x000fe40008011606 */
[----:B------:R-:W-:Y:S01]  /*1a40*/  UIMAD.WIDE.U32 UR22, UR16, UR4, URZ ;  /* 0x00000004101672a5 */ /* 0x000fe2000f8e00ff */
[----:B------:R-:W-:Y:S01]  /*1a50*/  UMOV UR6, UR25 ;  /* 0x0000001900067c82 */ /* 0x000fe20008000000 */
[----:B------:R-:W-:Y:S02]  /*1a60*/  USEL UR19, UR54, UR19, !UP0 ;  /* 0x0000001336137287 */ /* 0x000fe4000c000000 */
[----:B------:R-:W-:Y:S02]  /*1a70*/  USHF.R.U32.HI UR6, URZ, UR10, UR6 ;  /* 0x0000000aff067299 */ /* 0x000fe40008011606 */
[----:B------:R-:W-:Y:S02]  /*1a80*/  USEL UR10, UR34, UR7, !UP0 ;  /* 0x00000007220a7287 */ /* 0x000fe4000c000000 */
[----:B------:R-:W-:-:S02]  /*1a90*/  USEL UR9, UR43, UR6, !UP0 ;  /* 0x000000062b097287 */ /* 0x000fc4000c000000 */
[----:B------:R-:W-:Y:S02]  /*1aa0*/  UIMAD.WIDE.U32 UR6, UR18, UR4, URZ ;  /* 0x00000004120672a5 */ /* 0x000fe4000f8e00ff */
[----:B------:R-:W-:Y:S02]  /*1ab0*/  UIMAD.WIDE.U32 UR12, UR19, UR4, URZ ;  /* 0x00000004130c72a5 */ /* 0x000fe4000f8e00ff */
[----:B------:R-:W-:Y:S02]  /*1ac0*/  UIMAD.WIDE.U32 UR24, UR15, UR4, URZ ;  /* 0x000000040f1872a5 */ /* 0x000fe4000f8e00ff */
[----:B------:R-:W-:Y:S02]  /*1ad0*/  UIMAD.WIDE.U32 UR26, UR14, UR4, URZ ;  /* 0x000000040e1a72a5 */ /* 0x000fe4000f8e00ff */
[----:B------:R-:W-:Y:S02]  /*1ae0*/  UIMAD.WIDE.U32 UR30, UR10, UR4, URZ ;  /* 0x000000040a1e72a5 */ /* 0x000fe4000f8e00ff */
[----:B------:R-:W-:Y:S01]  /*1af0*/  UIMAD.WIDE.U32 UR28, UR9, UR4, URZ ;  /* 0x00000004091c72a5 */ /* 0x000fe2000f8e00ff */
[----:B------:R-:W-:-:S02]  /*1b00*/  UMOV UR12, UR13 ;  /* 0x0000000d000c7c82 */ /* 0x000fc40008000000 */
[----:B------:R-:W-:Y:S01]  /*1b10*/  UMOV UR4, UR7 ;  /* 0x0000000700047c82 */ /* 0x000fe20008000000 */
[----:B------:R-:W-:Y:S02]  /*1b20*/  USHF.R.U32.HI UR33, URZ, UR5, UR12 ;  /* 0x00000005ff217299 */ /* 0x000fe4000801160c */
[----:B------:R-:W-:Y:S01]  /*1b30*/  USHF.R.U32.HI UR32, URZ, UR5, UR4 ;  /* 0x00000005ff207299 */ /* 0x000fe20008011604 */
[----:B------:R-:W1:Y:S02]  /*1b40*/  LDCU.64 UR12, c[0x0][0x4b0] ;  /* 0x00009600ff0c77ac */ /* 0x000e640008000a00 */
[----:B------:R-:W-:Y:S01]  /*1b50*/  UMOV UR4, UR21 ;  /* 0x0000001500047c82 */ /* 0x000fe20008000000 */
[----:B------:R-:W1:Y:S01]  /*1b60*/  LDCU.64 UR6, c[0x0][0x4d0] ;  /* 0x00009a00ff0677ac */ /* 0x000e620008000a00 */
[----:B------:R-:W-:Y:S02]  /*1b70*/  USHF.R.U32.HI UR77, URZ, UR5, UR4 ;  /* 0x00000005ff4d7299 */ /* 0x000fe40008011604 */
[----:B------:R-:W-:Y:S01]  /*1b80*/  UISETP.NE.AND UP0, UPT, UR11, 0x1, UPT ;  /* 0x000000010b00788c */ /* 0x000fe2000bf05270 */
[----:B------:R-:W-:Y:S01]  /*1b90*/  UMOV UR4, UR23 ;  /* 0x0000001700047c82 */ /* 0x000fe20008000000 */
[----:B------:R-:W-:-:S02]  /*1ba0*/  UIADD3 UR23, UPT, UPT, -UR17, URZ, URZ ;  /* 0x000000ff11177290 */ /* 0x000fc4000fffe1ff */
[----:B------:R-:W-:Y:S02]  /*1bb0*/  USHF.R.U32.HI UR69, URZ, UR5, UR4 ;  /* 0x00000005ff457299 */ /* 0x000fe40008011604 */
[----:B------:R-:W-:Y:S01]  /*1bc0*/  UIADD3 UR24, UPT, UPT, -UR18, URZ, URZ ;  /* 0x000000ff12187290 */ /* 0x000fe2000fffe1ff */
[----:B------:R-:W-:Y:S01]  /*1bd0*/  UMOV UR4, UR25 ;  /* 0x0000001900047c82 */ /* 0x000fe20008000000 */
[----:B------:R-:W-:Y:S02]  /*1be0*/  UIADD3 UR20, UPT, UPT, -UR14, URZ, URZ ;  /* 0x000000ff0e147290 */ /* 0x000fe4000fffe1ff */
[----:B------:R-:W-:Y:S02]  /*1bf0*/  USHF.R.U32.HI UR61, URZ, UR5, UR4 ;  /* 0x00000005ff3d7299 */ /* 0x000fe40008011604 */
[----:B------:R-:W-:Y:S01]  /*1c00*/  USEL UR48, UR18, UR32, !UP0 ;  /* 0x0000002012307287 */ /* 0x000fe2000c000000 */
[----:B------:R-:W-:Y:S01]  /*1c10*/  UMOV UR4, UR27 ;  /* 0x0000001b00047c82 */ /* 0x000fe20008000000 */
[----:B------:R-:W-:-:S02]  /*1c20*/  UIADD3 UR22, UPT, UPT, -UR16, URZ, URZ ;  /* 0x000000ff10167290 */ /* 0x000fc4000fffe1ff */
[----:B------:R-:W-:Y:S02]  /*1c30*/  USHF.R.U32.HI UR53, URZ, UR5, UR4 ;  /* 0x00000005ff357299 */ /* 0x000fe40008011604 */
[----:B------:R-:W-:Y:S01]  /*1c40*/  IMAD.U32 R7, RZ, RZ, UR48 ;  /* 0x00000030ff077e24 */ /* 0x000fe2000f8e00ff */
[----:B------:R-:W-:Y:S01]  /*1c50*/  UIADD3 UR21, UPT, UPT, -UR15, URZ, URZ ;  /* 0x000000ff0f157290 */ /* 0x000fe2000fffe1ff */
[----:B------:R-:W-:Y:S01]  /*1c60*/  UMOV UR4, UR31 ;  /* 0x0000001f00047c82 */ /* 0x000fe20008000000 */
[----:B------:R-:W-:Y:S02]  /*1c70*/  UIADD3 UR25, UPT, UPT, -UR19, URZ, URZ ;  /* 0x000000ff13197290 */ /* 0x000fe4000fffe1ff */
[----:B------:R-:W-:Y:S02]  /*1c80*/  USHF.R.U32.HI UR37, URZ, UR5, UR4 ;  /* 0x00000005ff257299 */ /* 0x000fe40008011604 */
[----:B------:R-:W-:Y:S01]  /*1c90*/  USEL UR49, UR19, UR33, !UP0 ;  /* 0x0000002113317287 */ /* 0x000fe2000c000000 */
[----:B------:R-:W-:Y:S01]  /*1ca0*/  UMOV UR4, UR29 ;  /* 0x0000001d00047c82 */ /* 0x000fe20008000000 */
[----:B------:R-:W-:-:S02]  /*1cb0*/  USEL UR77, UR17, UR77, !UP0 ;  /* 0x0000004d114d7287 */ /* 0x000fc4000c000000 */
[----:B------:R-:W-:Y:S02]  /*1cc0*/  USHF.R.U32.HI UR29, URZ, UR5, UR4 ;  /* 0x00000005ff1d7299 */ /* 0x000fe40008011604 */
[----:B------:R-:W-:Y:S01]  /*1cd0*/  IMAD.U32 R10, RZ, RZ, UR49 ;  /* 0x00000031ff0a7e24 */ /* 0x000fe2000f8e00ff */
[----:B------:R-:W-:Y:S02]  /*1ce0*/  UIADD3 UR4, UPT, UPT, -UR9, URZ, URZ ;  /* 0x000000ff09047290 */ /* 0x000fe4000fffe1ff */
[----:B------:R-:W-:Y:S02]  /*1cf0*/  USEL UR29, UR9, UR29, !UP0 ;  /* 0x0000001d091d7287 */ /* 0x000fe4000c000000 */
[----:B------:R-:W-:Y:S02]  /*1d00*/  UIADD3 UR5, UPT, UPT, -UR10, URZ, URZ ;  /* 0x000000ff0a057290 */ /* 0x000fe4000fffe1ff */
[----:B------:R-:W-:Y:S02]  /*1d10*/  UIMAD UR27, UR8, UR4, UR43 ;  /* 0x00000004081b72a4 */ /* 0x000fe4000f8e022b */
[----:B------:R-:W-:-:S02]  /*1d20*/  USEL UR69, UR16, UR69, !UP0 ;  /* 0x0000004510457287 */ /* 0x000fc4000c000000 */
[----:B------:R-:W-:Y:S02]  /*1d30*/  USEL UR61, UR15, UR61, !UP0 ;  /* 0x0000003d0f3d7287 */ /* 0x000fe4000c000000 */
[----:B------:R-:W-:Y:S02]  /*1d40*/  USEL UR53, UR14, UR53, !UP0 ;  /* 0x000000350e357287 */ /* 0x000fe4000c000000 */
[----:B------:R-:W-:Y:S02]  /*1d50*/  USEL UR37, UR10, UR37, !UP0 ;  /* 0x000000250a257287 */ /* 0x000fe4000c000000 */
[----:B------:R-:W-:Y:S02]  /*1d60*/  UIMAD UR75, UR8, UR23, UR41 ;  /* 0x00000017084b72a4 */ /* 0x000fe4000f8e0229 */
[----:B------:R-:W-:Y:S02]  /*1d70*/  UIADD3 UR4, UPT, UPT, -UR29, URZ, URZ ;  /* 0x000000ff1d047290 */ /* 0x000fe4000fffe1ff */
[----:B------:R-:W-:-:S02]  /*1d80*/  UIMAD UR42, UR8, UR24, UR42 ;  /* 0x00000018082a72a4 */ /* 0x000fc4000f8e022a */
[----:B------:R-:W-:Y:S02]  /*1d90*/  UIMAD UR51, UR8, UR20, UR35 ;  /* 0x00000014083372a4 */ /* 0x000fe4000f8e0223 */
[----:B------:R-:W-:Y:S02]  /*1da0*/  UIADD3 UR23, UPT, UPT, -UR48, URZ, URZ ;  /* 0x000000ff30177290 */ /* 0x000fe4000fffe1ff */
[----:B------:R-:W-:Y:S02]  /*1db0*/  UIMAD UR67, UR8, UR22, UR40 ;  /* 0x00000016084372a4 */ /* 0x000fe4000f8e0228 */
[----:B------:R-:W-:Y:S02]  /*1dc0*/  UIMAD UR59, UR8, UR21, UR36 ;  /* 0x00000015083b72a4 */ /* 0x000fe4000f8e0224 */
[----:B------:R-:W-:Y:S02]  /*1dd0*/  UIMAD UR35, UR8, UR5, UR34 ;  /* 0x00000005082372a4 */ /* 0x000fe4000f8e0222 */
[----:B------:R-:W-:-:S02]  /*1de0*/  UIMAD UR25, UR8, UR25, UR54 ;  /* 0x00000019081972a4 */ /* 0x000fc4000f8e0236 */
[----:B------:R-:W-:Y:S02]  /*1df0*/  UIADD3 UR24, UPT, UPT, -UR49, URZ, URZ ;  /* 0x000000ff31187290 */ /* 0x000fe4000fffe1ff */
[----:B------:R-:W-:Y:S02]  /*1e00*/  UIADD3 UR22, UPT, UPT, -UR77, URZ, URZ ;  /* 0x000000ff4d167290 */ /* 0x000fe4000fffe1ff */
[----:B------:R-:W-:Y:S02]  /*1e10*/  UIADD3 UR21, UPT, UPT, -UR69, URZ, URZ ;  /* 0x000000ff45157290 */ /* 0x000fe4000fffe1ff */
[----:B------:R-:W-:Y:S02]  /*1e20*/  UIADD3 UR20, UPT, UPT, -UR61, URZ, URZ ;  /* 0x000000ff3d147290 */ /* 0x000fe4000fffe1ff */
[----:B------:R-:W-:Y:S02]  /*1e30*/  UIADD3 UR8, UPT, UPT, -UR53, URZ, URZ ;  /* 0x000000ff35087290 */ /* 0x000fe4000fffe1ff */
[----:B------:R-:W-:-:S02]  /*1e40*/  UIADD3 UR5, UPT, UPT, -UR37, URZ, URZ ;  /* 0x000000ff25057290 */ /* 0x000fc4000fffe1ff */
[----:B------:R-:W-:Y:S02]  /*1e50*/  UIMAD UR28, UR11, UR4, UR9 ;  /* 0x000000040b1c72a4 */ /* 0x000fe4000f8e0209 */
[----:B------:R-:W-:Y:S02]  /*1e60*/  UIMAD UR23, UR11, UR23, UR18 ;  /* 0x000000170b1772a4 */ /* 0x000fe4000f8e0212 */
[----:B-1----:R-:W-:Y:S02]  /*1e70*/  UIMAD UR9, UR42, UR12, UR6 ;  /* 0x0000000c2a0972a4 */ /* 0x002fe4000f8e0206 */
[----:B------:R-:W-:Y:S02]  /*1e80*/  UIMAD UR24, UR11, UR24, UR19 ;  /* 0x000000180b1872a4 */ /* 0x000fe4000f8e0213 */
[----:B------:R-:W-:Y:S02]  /*1e90*/  UIMAD UR22, UR11, UR22, UR17 ;  /* 0x000000160b1672a4 */ /* 0x000fe4000f8e0211 */
[----:B------:R-:W-:Y:S01]  /*1ea0*/  UIMAD UR21, UR11, UR21, UR16 ;  /* 0x000000150b1572a4 */ /* 0x000fe2000f8e0210 */
[----:B------:R-:W-:Y:S01]  /*1eb0*/  IMAD.U32 R6, RZ, RZ, UR9 ;  /* 0x00000009ff067e24 */ /* 0x000fe2000f8e00ff */
[----:B------:R-:W-:-:S02]  /*1ec0*/  UIMAD UR20, UR11, UR20, UR15 ;  /* 0x000000140b1472a4 */ /* 0x000fc4000f8e020f */
[----:B------:R-:W-:Y:S02]  /*1ed0*/  UIMAD UR8, UR11, UR8, UR14 ;  /* 0x000000080b0872a4 */ /* 0x000fe4000f8e020e */
[----:B------:R-:W-:Y:S02]  /*1ee0*/  UIMAD UR36, UR11, UR5, UR10 ;  /* 0x000000050b2472a4 */ /* 0x000fe4000f8e020a */
[----:B------:R-:W-:Y:S02]  /*1ef0*/  UIMAD UR11, UR25, UR12, UR6 ;  /* 0x0000000c190b72a4 */ /* 0x000fe4000f8e0206 */
[----:B------:R-:W-:Y:S02]  /*1f00*/  UIMAD UR75, UR75, UR12, UR6 ;  /* 0x0000000c4b4b72a4 */ /* 0x000fe4000f8e0206 */
[----:B------:R-:W-:Y:S02]  /*1f10*/  UIMAD UR67, UR67, UR12, UR6 ;  /* 0x0000000c434372a4 */ /* 0x000fe4000f8e0206 */
[----:B------:R-:W-:Y:S01]  /*1f20*/  UIMAD UR59, UR59, UR12, UR6 ;  /* 0x0000000c3b3b72a4 */ /* 0x000fe2000f8e0206 */
[----:B------:R-:W-:Y:S01]  /*1f30*/  MOV R9, UR11 ;  /* 0x0000000b00097c02 */ /* 0x000fe20008000f00 */
[----:B------:R-:W-:-:S02]  /*1f40*/  UIMAD UR51, UR51, UR12, UR6 ;  /* 0x0000000c333372a4 */ /* 0x000fc4000f8e0206 */
[----:B------:R-:W-:Y:S02]  /*1f50*/  UIMAD UR35, UR35, UR12, UR6 ;  /* 0x0000000c232372a4 */ /* 0x000fe4000f8e0206 */
[----:B------:R-:W-:Y:S02]  /*1f60*/  UIMAD UR27, UR27, UR12, UR6 ;  /* 0x0000000c1b1b72a4 */ /* 0x000fe4000f8e0206 */
[----:B------:R-:W-:Y:S02]  /*1f70*/  UIMAD UR6, UR23, UR13, UR7 ;  /* 0x0000000d170672a4 */ /* 0x000fe4000f8e0207 */
[----:B------:R-:W-:Y:S02]  /*1f80*/  UIMAD UR9, UR24, UR13, UR7 ;  /* 0x0000000d180972a4 */ /* 0x000fe4000f8e0207 */
[----:B------:R-:W-:Y:S02]  /*1f90*/  UIMAD UR76, UR22, UR13, UR7 ;  /* 0x0000000d164c72a4 */ /* 0x000fe4000f8e0207 */
[----:B------:R-:W-:Y:S01]  /*1fa0*/  UIMAD UR68, UR21, UR13, UR7 ;  /* 0x0000000d154472a4 */ /* 0x000fe2000f8e0207 */
[----:B------:R-:W-:Y:S01]  /*1fb0*/  IMAD.U32 R5, RZ, RZ, UR6 ;  /* 0x00000006ff057e24 */ /* 0x000fe2000f8e00ff */
[----:B------:R-:W-:Y:S01]  /*1fc0*/  UIMAD UR60, UR20, UR13, UR7 ;  /* 0x0000000d143c72a4 */ /* 0x000fe2000f8e0207 */
[----:B------:R-:W-:Y:S01]  /*1fd0*/  MOV R8, UR9 ;  /* 0x0000000900087c02 */ /* 0x000fe20008000f00 */
[----:B------:R-:W-:-:S02]  /*1fe0*/  UIMAD UR52, UR8, UR13, UR7 ;  /* 0x0000000d083472a4 */ /* 0x000fc4000f8e0207 */
[----:B------:R-:W-:Y:S02]  /*1ff0*/  UIMAD UR36, UR36, UR13, UR7 ;  /* 0x0000000d242472a4 */ /* 0x000fe4000f8e0207 */
[----:B------:R-:W-:Y:S01]  /*2000*/  UIMAD UR28, UR28, UR13, UR7 ;  /* 0x0000000d1c1c72a4 */ /* 0x000fe2000f8e0207 */
[----:B------:R-:W-:Y:S02]  /*2010*/  UMOV UR6, URZ ;  /* 0x000000ff00067c82 */ /* 0x000fe40008000000 */
[----:B------:R-:W-:Y:S01]  /*2020*/  UMOV UR7, URZ ;  /* 0x000000ff00077c82 */ /* 0x000fe20008000000 */
[----:B------:R-:W-:Y:S01]  /*2030*/  MOV R2, UR6 ;  /* 0x0000000600027c02 */ /* 0x000fe20008000f00 */
[----:B------:R-:W-:Y:S01]  /*2040*/  IMAD.U32 R0, RZ, RZ, UR7 ;  /* 0x00000007ff007e24 */ /* 0x000fe2000f8e00ff */
[----:B------:R-:W1:Y:S01]  /*2050*/  LDCU.64 UR14, c[0x0][0x4b8] ;  /* 0x00009700ff0e77ac */ /* 0x000e620008000a00 */
[----:B------:R-:W3:Y:S01]  /*2060*/  LDCU.64 UR4, c[0x0][0x4d8] ;  /* 0x00009b00ff0477ac */ /* 0x000ee20008000a00 */
[----:B------:R-:W-:Y:S01]  /*2070*/  UIADD3 UR10, UPT, UPT, UR44, 0x20, URZ ;  /* 0x000000202c0a7890 */ /* 0x000fe2000fffe0ff */
[----:B------:R-:W-:Y:S01]  /*2080*/  UMOV UR12, UR47 ;  /* 0x0000002f000c7c82 */ /* 0x000fe20008000000 */
[----:B------:R-:W-:-:S10]  /*2090*/  UMOV UR30, URZ ;  /* 0x000000ff001e7c82 */ /* 0x000fd40008000000 */
.L_x_28:
[----:B------:R-:W-:Y:S01]  /*20a0*/  @!P3 MOV R20, 0x8000 ;  /* 0x000080000014b802 */ /* 0x000fe20000000f00 */
[----:B------:R-:W-:Y:S06]  /*20b0*/  ULEA UR6, UR12, UR38, 0x3 ;  /* 0x000000260c067291 */ /* 0x000fec000f8e18ff */
[----:B------:R-:W-:Y:S01]  /*20c0*/  MOV R18, UR6 ;  /* 0x0000000600127c02 */ /* 0x000fe20008000f00 */
[----:B--2---:R-:W-:Y:S06]  /*20d0*/  @P0 BRA `(.L_x_23) ;  /* 0x0000000000100947 */ /* 0x004fec0003800000 */
[----:B------:R-:W-:Y:S02]  /*20e0*/  R2UR UR6, R18 ;  /* 0x00000000120672ca */ /* 0x000fe400000e0000 */
[----:B------:R-:W-:Y:S11]  /*20f0*/  SHF.L.U32 R22, R4, 0x1f, RZ ;  /* 0x0000001f04167819 */ /* 0x000ff600000006ff */
[----:B------:R-:W2:Y:S02]  /*2100*/  SYNCS.PHASECHK.TRANS64.TRYWAIT P0, [UR6+0x30], R22 ;  /* 0x00003016ff0075a7 */ /* 0x000ea40008001106 */
[----:B--2---:R-:W-:Y:S05]  /*2110*/  @!P0 BRA `(.L_x_24) ;  /* 0x0000007800e48947 */ /* 0x004fea0003800000 */
.L_x_23:
[----:B------:R-:W-:Y:S11]  /*2120*/  R2UR UR6, R18 ;  /* 0x00000000120672ca */ /* 0x000ff600000e0000 */
[----:B------:R-:W-:Y:S02]  /*2130*/  @!UPT UIADD3 URZ, UPT, UPT, URZ, URZ, URZ ;  /* 0x000000fffffff290 */ /* 0x000fe4000fffe0ff */
[----:B------:R4:W-:Y:S01]  /*2140*/  @!P3 SYNCS.ARRIVE.TRANS64 RZ, [UR6], R20 ;  /* 0x00000014ffffb9a7 */ /* 0x0009e20008000006 */
[----:B------:R-:W-:Y:S04]  /*2150*/  ULOP3.LUT UR6, UR55, 0x2, URZ, 0xfc, !UPT ;  /* 0x0000000237067892 */ /* 0x000fe8000f8efcff */
[----:B------:R-:W-:Y:S09]  /*2160*/  UISETP.NE.AND UP0, UPT, UR6, 0x2, UPT ;  /* 0x000000020600788c */ /* 0x000ff2000bf05270 */
[----:B------:R-:W-:Y:S05]  /*2170*/  BRA.U UP0, `(.L_x_25) ;  /* 0x0000000100047547 */ /* 0x000fea000b800000 */
[----:B-1-3--:R-:W-:Y:S05]  /*2180*/  BPT.TRAP 0x1 ;  /* 0x000000040000795c */ /* 0x00afea0000300000 */
.L_x_25:
[----:B------:R-:W-:Y:S04]  /*2190*/  BSSY.RECONVERGENT B0, `(.L_x_26) ;  /* 0x0000003000007945 */ /* 0x000fe80003800200 */
[----:B------:R-:W-:Y:S05]  /*21a0*/  @P2 BRA `(.L_x_27) ;  /* 0x0000000000042947 */ /* 0x000fea0003800000 */
[----:B-1-3--:R-:W-:Y:S05]  /*21b0*/  BPT.TRAP 0x1 ;  /* 0x000000040000795c */ /* 0x00afea0000300000 */
.L_x_27:
[----:B-1-3--:R-:W-:Y:S05]  /*21c0*/  BSYNC.RECONVERGENT B0 ;  /* 0x0000000000007941 */ /* 0x00afea0003800200 */
.L_x_26:
[----:B------:R-:W-:Y:S01]  /*21d0*/  ULEA UR11, UR12, UR38, 0xe ;  /* 0x000000260c0b7291 */ /* 0x000fe2000f8e70ff */
[----:B------:R-:W-:Y:S01]  /*21e0*/  R2UR UR24, R0 ;  /* 0x00000000001872ca */ /* 0x000fe200000e0000 */
[----:B------:R-:W1:Y:S01]  /*21f0*/  LDCU.64 UR32, c[0x0][0x348] ;  /* 0x00006900ff2077ac */ /* 0x000e620008000a00 */
[----:B------:R-:W-:Y:S02]  /*2200*/  R2UR UR23, R2 ;  /* 0x00000000021772ca */ /* 0x000fe400000e0000 */
[----:B------:R-:W-:Y:S01]  /*2210*/  R2UR UR57, R18 ;  /* 0x00000000123972ca */ /* 0x000fe200000e0000 */
[----:B------:R-:W-:Y:S01]  /*2220*/  UIADD3 UR64, UPT, UPT, UR11, 0x8000, URZ ;  /* 0x000080000b407890 */ /* 0x000fe2000fffe0ff */
[----:B------:R-:W-:Y:S01]  /*2230*/  MOV.SPILL R21, UR54 ;  /* 0x0000003600157c02 */ /* 0x000fe20009000f00 */
[----:B------:R-:W-:Y:S01]  /*2240*/  UIADD3 UR9, UPT, UPT, UR12, 0x1, URZ ;  /* 0x000000010c097890 */ /* 0x000fe2000fffe0ff */
[----:B------:R-:W-:Y:S01]  /*2250*/  MOV.SPILL R25, UR61 ;  /* 0x0000003d00197c02 */ /* 0x000fe20009000f00 */
[----:B------:R-:W-:Y:S01]  /*2260*/  USHF.L.U32 UR58, UR30, 0x6, URZ ;  /* 0x000000061e3a7899 */ /* 0x000fe200080006ff */
[----:B------:R-:W-:Y:S01]  /*2270*/  R2UR UR61, R10 ;  /* 0x000000000a3d72ca */ /* 0x000fe200000e0000 */
[----:B------:R-:W-:Y:S01]  /*2280*/  UISETP.NE.AND UP0, UPT, UR9, 0x6, UPT ;  /* 0x000000060900788c */ /* 0x000fe2000bf05270 */
[----:B------:R-:W-:Y:S01]  /*2290*/  R2UR.FILL UR54, R21 ;  /* 0x00000000153672ca */ /* 0x000fe200004e0000 */
[----:B------:R-:W-:Y:S01]  /*22a0*/  UIMAD UR7, UR24, UR14, UR4 ;  /* 0x0000000e180772a4 */ /* 0x000fe2000f8e0204 */
[----:B------:R-:W-:Y:S01]  /*22b0*/  MOV.SPILL R21, UR70 ;  /* 0x0000004600157c02 */ /* 0x000fe20009000f00 */
[----:B------:R-:W3:Y:S01]  /*22c0*/  LDCU UR70, c[0x0][0x390] ;  /* 0x00007200ff4677ac */ /* 0x000ee20008000800 */
[----:B-----5:R-:W-:Y:S02]  /*22d0*/  MOV.SPILL R24, UR60 ;  /* 0x0000003c00187c02 */ /* 0x020fe40009000f00 */
[----:B------:R-:W-:Y:S01]  /*22e0*/  R2UR UR60, R8 ;  /* 0x00000000083c72ca */ /* 0x000fe200000e0000 */
[----:B------:R-:W-:Y:S01]  /*22f0*/  UIMAD UR6, UR23, UR15, UR5 ;  /* 0x0000000f170672a4 */ /* 0x000fe2000f8e0205 */
[----:B------:R-:W-:Y:S01]  /*2300*/  MOV.SPILL R23, UR59 ;  /* 0x0000003b00177c02 */ /* 0x000fe20009000f00 */
[----:B------:R-:W-:Y:S01]  /*2310*/  USEL UR13, URZ, 0x1, UP0 ;  /* 0x00000001ff0d7887 */ /* 0x000fe20008000000 */
[----:B------:R-:W-:Y:S01]  /*2320*/  R2UR UR59, R9 ;  /* 0x00000000093b72ca */ /* 0x000fe200000e0000 */
[----:B-1----:R-:W-:Y:S01]  /*2330*/  UIADD3 UR8, UP1, UPT, UR32, 0x80, URZ ;  /* 0x0000008020087890 */ /* 0x002fe2000ff3e0ff */
[----:B----4-:R-:W-:Y:S01]  /*2340*/  MOV.SPILL R20, UR53 ;  /* 0x0000003500147c02 */ /* 0x010fe20009000f00 */
[----:B------:R-:W-:Y:S01]  /*2350*/  USEL UR47, UR9, URZ, UP0 ;  /* 0x000000ff092f7287 */ /* 0x000fe20008000000 */
[----:B--2---:R-:W-:Y:S01]  /*2360*/  MOV.SPILL R19, UR52 ;  /* 0x0000003400137c02 */ /* 0x004fe20009000f00 */
[----:B------:R-:W-:Y:S01]  /*2370*/  UPRMT UR6, UR7, 0x40, UR6 ;  /* 0x0000004007067896 */ /* 0x000fe20008000006 */
[----:B------:R-:W-:Y:S01]  /*2380*/  LOP3.LUT R4, R4, UR13, RZ, 0x3c, !PT ;  /* 0x0000000d04047c12 */ /* 0x000fe2000f8e3cff */
[----:B------:R-:W-:Y:S01]  /*2390*/  UIADD3.X UR9, UPT, UPT, URZ, UR33, URZ, UP1, !UPT ;  /* 0x00000021ff097290 */ /* 0x000fe20008ffe4ff */
[----:B------:R-:W-:Y:S01]  /*23a0*/  MOV.SPILL R18, UR51 ;  /* 0x0000003300127c02 */ /* 0x000fe20009000f00 */
[----:B------:R-:W-:Y:S01]  /*23b0*/  UIADD3 UR56, UPT, UPT, UR11, 0x6800, URZ ;  /* 0x000068000b387890 */ /* 0x000fe2000fffe0ff */
[----:B------:R-:W-:Y:S01]  /*23c0*/  SHF.L.U32 R28, R4, 0x1f, RZ ;  /* 0x0000001f041c7819 */ /* 0x000fe200000006ff */
[----:B------:R-:W-:Y:S01]  /*23d0*/  ULEA UR22, UR47, UR38, 0x3 ;  /* 0x000000262f167291 */ /* 0x000fe2000f8e18ff */
[----:B------:R-:W-:Y:S01]  /*23e0*/  R2UR UR51, R6 ;  /* 0x00000000063372ca */ /* 0x000fe200000e0000 */
[----:B------:R-:W-:Y:S01]  /*23f0*/  UPRMT UR6, UR6, 0x5410, URZ ;  /* 0x0000541006067896 */ /* 0x000fe200080000ff */
[----:B------:R-:W-:Y:S01]  /*2400*/  R2UR UR52, R5 ;  /* 0x00000000053472ca */ /* 0x000fe200000e0000 */
[----:B------:R-:W-:Y:S01]  /*2410*/  UIADD3 UR18, UPT, UPT, UR58, 0x20, URZ ;  /* 0x000000203a127890 */ /* 0x000fe2000fffe0ff */
[----:B------:R-:W-:Y:S01]  /*2420*/  R2UR UR53, R7 ;  /* 0x00000000073572ca */ /* 0x000fe200000e0000 */
[----:B------:R-:W-:Y:S01]  /*2430*/  UIADD3 UR16, UPT, UPT, UR11, 0x6c00, URZ ;  /* 0x00006c000b107890 */ /* 0x000fe2000fffe0ff */
[----:B------:R-:W-:Y:S01]  /*2440*/  MOV.SPILL R26, UR62 ;  /* 0x0000003e001a7c02 */ /* 0x000fe20009000f00 */
[----:B------:R-:W-:Y:S01]  /*2450*/  UMOV UR17, UR57 ;  /* 0x0000003900117c82 */ /* 0x000fe20008000000 */
[----:B------:R4:W1:Y:S01]  /*2460*/  SYNCS.PHASECHK.TRANS64.TRYWAIT P0, [UR22+0x30], R28 ;  /* 0x0000301cff0075a7 */ /* 0x0008620008001116 */
[----:B------:R-:W-:Y:S01]  /*2470*/  UMOV UR19, UR59 ;  /* 0x0000003b00137c82 */ /* 0x000fe20008000000 */
[----:B------:R2:W-:Y:S01]  /*2480*/  UTMALDG.4D.IM2COL [UR56], [UR8], UR6 ;  /* 0x00000038080073b4 */ /* 0x0005e20008058006 */
[----:B------:R-:W-:Y:S01]  /*2490*/  UMOV UR20, UR60 ;  /* 0x0000003c00147c82 */ /* 0x000fe20008000000 */
[----:B------:R-:W-:Y:S01]  /*24a0*/  UMOV UR21, UR61 ;  /* 0x0000003d00157c82 */ /* 0x000fe20008000000 */
[----:B------:R-:W-:Y:S01]  /*24b0*/  UIADD3 UR48, UPT, UPT, UR11, 0x7000, URZ ;  /* 0x000070000b307890 */ /* 0x000fe2000fffe0ff */
[----:B------:R-:W-:Y:S01]  /*24c0*/  R2UR.FILL UR62, R26 ;  /* 0x000000001a3e72ca */ /* 0x000fe200004e0000 */
[----:B------:R-:W-:Y:S01]  /*24d0*/  UMOV UR49, UR57 ;  /* 0x0000003900317c82 */ /* 0x000fe20008000000 */
[----:B------:R-:W-:Y:S01]  /*24e0*/  UIADD3 UR40, UPT, UPT, UR11, 0x7400, URZ ;  /* 0x000074000b287890 */ /* 0x000fe2000fffe0ff */
[----:B------:R-:W-:Y:S01]  /*24f0*/  MOV.SPILL R27, UR63 ;  /* 0x0000003f001b7c02 */ /* 0x000fe20009000f00 */
[----:B------:R3:W-:Y:S01]  /*2500*/  UTMALDG.4D.IM2COL [UR16], [UR8], UR6 ;  /* 0x00000010080073b4 */ /* 0x0007e20008058006 */
[----:B------:R-:W-:Y:S01]  /*2510*/  UMOV UR7, UR58 ;  /* 0x0000003a00077c82 */ /* 0x000fe20008000000 */
[----:B------:R-:W-:Y:S01]  /*2520*/  UMOV UR41, UR57 ;  /* 0x0000003900297c82 */ /* 0x000fe20008000000 */
[----:B------:R-:W-:Y:S01]  /*2530*/  UMOV UR50, UR7 ;  /* 0x0000000700327c82 */ /* 0x000fe20008000000 */
[----:B------:R-:W-:Y:S01]  /*2540*/  UMOV UR43, UR51 ;  /* 0x00000033002b7c82 */ /* 0x000fe20008000000 */
[----:B------:R-:W-:Y:S01]  /*2550*/  UMOV UR44, UR52 ;  /* 0x00000034002c7c82 */ /* 0x000fe20008000000 */
[----:B------:R-:W-:Y:S01]  /*2560*/  UMOV UR45, UR53 ;  /* 0x00000035002d7c82 */ /* 0x000fe20008000000 */
[----:B------:R-:W-:Y:S01]  /*2570*/  UMOV UR42, UR18 ;  /* 0x00000012002a7c82 */ /* 0x000fe20008000000 */
[----:B------:R3:W-:Y:S01]  /*2580*/  UTMALDG.4D.IM2COL [UR48], [UR8], UR6 ;  /* 0x00000030080073b4 */ /* 0x0007e20008058006 */
[----:B------:R-:W-:Y:S01]  /*2590*/  UIADD3 UR72, UPT, UPT, UR11, 0x7800, URZ ;  /* 0x000078000b487890 */ /* 0x000fe2000fffe0ff */
[----:B------:R-:W-:Y:S01]  /*25a0*/  R2UR.FILL UR63, R27 ;  /* 0x000000001b3f72ca */ /* 0x000fe200004e0000 */
[----:B------:R-:W-:Y:S01]  /*25b0*/  UMOV UR73, UR57 ;  /* 0x0000003900497c82 */ /* 0x000fe20008000000 */
[----:B------:R-:W-:Y:S01]  /*25c0*/  UMOV UR74, UR7 ;  /* 0x00000007004a7c82 */ /* 0x000fe20008000000 */
[----:B------:R-:W-:Y:S01]  /*25d0*/  UIADD3 UR32, UPT, UPT, UR11, 0x9800, URZ ;  /* 0x000098000b207890 */ /* 0x000fe2000fffe0ff */
[----:B------:R-:W-:Y:S01]  /*25e0*/  MOV.SPILL R22, UR55 ;  /* 0x0000003700167c02 */ /* 0x000fe20009000f00 */
[----:B------:R-:W-:Y:S01]  /*25f0*/  UMOV UR13, UR57 ;  /* 0x00000039000d7c82 */ /* 0x000fe20008000000 */
[----:B------:R4:W-:Y:S01]  /*2600*/  UTMALDG.4D.IM2COL [UR40], [UR8], UR6 ;  /* 0x00000028080073b4 */ /* 0x0009e20008058006 */
[----:B------:R-:W-:Y:S01]  /*2610*/  UMOV UR65, UR13 ;  /* 0x0000000d00417c82 */ /* 0x000fe20008000000 */
[----:B------:R-:W-:Y:S01]  /*2620*/  UMOV UR33, UR13 ;  /* 0x0000000d00217c82 */ /* 0x000fe20008000000 */
[----:B------:R-:W-:Y:S01]  /*2630*/  UMOV UR25, UR13 ;  /* 0x0000000d00197c82 */ /* 0x000fe20008000000 */
[----:B------:R-:W-:Y:S01]  /*2640*/  UIADD3 UR46, UPT, UPT, UR46, 0x1, URZ ;  /* 0x000000012e2e7890 */ /* 0x000fe2000fffe0ff */
[----:B------:R-:W-:Y:S02]  /*2650*/  R2UR.FILL UR55, R22 ;  /* 0x00000000163772ca */ /* 0x000fe400004e0000 */
[----:B------:R-:W-:Y:S01]  /*2660*/  ULEA UR12, UR12, UR63, 0xc ;  /* 0x0000003f0c0c7291 */ /* 0x000fe2000f8e60ff */
[----:B------:R4:W-:Y:S01]  /*2670*/  UTMALDG.4D.IM2COL [UR72], [UR8], UR6 ;  /* 0x00000048080073b4 */ /* 0x0009e20008058006 */
[----:B------:R-:W-:Y:S04]  /*2680*/  MOV.SPILL R22, UR71 ;  /* 0x0000004700167c02 */ /* 0x000fe80009000f00 */
[----:B------:R-:W-:Y:S02]  /*2690*/  R2UR.FILL UR71, R22 ;  /* 0x00000000164772ca */ /* 0x000fe400004e0000 */
[----:B--2---:R-:W-:Y:S01]  /*26a0*/  R2UR.FILL UR61, R25 ;  /* 0x00000000193d72ca */ /* 0x004fe200004e0000 */
[----:B------:R-:W-:Y:S01]  /*26b0*/  UIADD3 UR56, UPT, UPT, UR11, 0x8800, URZ ;  /* 0x000088000b387890 */ /* 0x000fe2000fffe0ff */
[----:B------:R-:W-:Y:S01]  /*26c0*/  R2UR.FILL UR60, R24 ;  /* 0x00000000183c72ca */ /* 0x000fe200004e0000 */
[----:B------:R-:W-:Y:S01]  /*26d0*/  UMOV UR57, UR13 ;  /* 0x0000000d00397c82 */ /* 0x000fe20008000000 */
[----:B------:R-:W-:Y:S01]  /*26e0*/  R2UR.FILL UR59, R23 ;  /* 0x00000000173b72ca */ /* 0x000fe200004e0000 */
[----:B---3--:R-:W-:Y:S01]  /*26f0*/  UIADD3 UR16, UPT, UPT, UR11, 0x7c00, URZ ;  /* 0x00007c000b107890 */ /* 0x008fe2000fffe0ff */
[----:B------:R-:W-:Y:S01]  /*2700*/  UMOV UR17, UR13 ;  /* 0x0000000d00117c82 */ /* 0x000fe20008000000 */
[----:B------:R-:W-:Y:S01]  /*2710*/  UMOV UR19, UR75 ;  /* 0x0000004b00137c82 */ /* 0x000fe20008000000 */
[----:B------:R-:W-:Y:S01]  /*2720*/  UMOV UR20, UR76 ;  /* 0x0000004c00147c82 */ /* 0x000fe20008000000 */
[----:B------:R-:W-:Y:S01]  /*2730*/  UMOV UR21, UR77 ;  /* 0x0000004d00157c82 */ /* 0x000fe20008000000 */
[----:B------:R-:W-:Y:S04]  /*2740*/  R2UR.FILL UR53, R20 ;  /* 0x00000000143572ca */ /* 0x000fe800004e0000 */
[----:B------:R2:W-:Y:S01]  /*2750*/  UTMALDG.4D.IM2COL [UR16], [UR8], UR6 ;  /* 0x00000010080073b4 */ /* 0x0005e20008058006 */
[----:B------:R-:W-:Y:S01]  /*2760*/  R2UR.FILL UR52, R19 ;  /* 0x00000000133472ca */ /* 0x000fe200004e0000 */
[----:B------:R-:W-:Y:S01]  /*2770*/  UIADD3 UR48, UPT, UPT, UR11, 0x9000, URZ ;  /* 0x000090000b307890 */ /* 0x000fe2000fffe0ff */
[----:B------:R-:W-:Y:S01]  /*2780*/  R2UR.FILL UR51, R18 ;  /* 0x00000000123372ca */ /* 0x000fe200004e0000 */
[----:B------:R-:W-:Y:S01]  /*2790*/  UMOV UR49, UR13 ;  /* 0x0000000d00317c82 */ /* 0x000fe20008000000 */
[----:B------:R-:W-:Y:S01]  /*27a0*/  MOV.SPILL R19, UR68 ;  /* 0x0000004400137c02 */ /* 0x000fe20009000f00 */
[----:B----4-:R-:W-:Y:S01]  /*27b0*/  UIADD3 UR40, UPT, UPT, UR11, 0x8400, URZ ;  /* 0x000084000b287890 */ /* 0x010fe2000fffe0ff */
[----:B------:R-:W-:Y:S01]  /*27c0*/  MOV.SPILL R20, UR69 ;  /* 0x0000004500147c02 */ /* 0x000fe20009000f00 */
[----:B------:R-:W-:Y:S01]  /*27d0*/  UMOV UR41, UR13 ;  /* 0x0000000d00297c82 */ /* 0x000fe20008000000 */
[----:B------:R-:W-:Y:S01]  /*27e0*/  UMOV UR43, UR67 ;  /* 0x00000043002b7c82 */ /* 0x000fe20008000000 */
[----:B------:R-:W-:Y:S01]  /*27f0*/  UMOV UR44, UR68 ;  /* 0x00000044002c7c82 */ /* 0x000fe20008000000 */
[----:B------:R-:W-:Y:S01]  /*2800*/  UMOV UR45, UR69 ;  /* 0x00000045002d7c82 */ /* 0x000fe20008000000 */
[----:B------:R-:W-:Y:S01]  /*2810*/  MOV.SPILL R18, UR67 ;  /* 0x0000004300127c02 */ /* 0x000fe20009000f00 */
[----:B------:R-:W-:Y:S01]  /*2820*/  USHF.L.U32 UR74, UR30, 0x6, URZ ;  /* 0x000000061e4a7899 */ /* 0x000fe200080006ff */
[----:B------:R-:W3:Y:S06]  /*2830*/  LDCU.64 UR72, c[0x0][0x348] ;  /* 0x00006900ff4877ac */ /* 0x000eec0008000a00 */
[----:B------:R-:W-:Y:S01]  /*2840*/  UMOV UR66, UR74 ;  /* 0x0000004a00427c82 */ /* 0x000fe20008000000 */
[----:B------:R-:W-:Y:S01]  /*2850*/  UMOV UR58, UR74 ;  /* 0x0000004a003a7c82 */ /* 0x000fe20008000000 */
[----:B------:R4:W-:Y:S01]  /*2860*/  UTMALDG.4D.IM2COL [UR64], [UR8], UR6 ;  /* 0x00000040080073b4 */ /* 0x0009e20008058006 */
[----:B------:R-:W-:Y:S01]  /*2870*/  UMOV UR50, UR74 ;  /* 0x0000004a00327c82 */ /* 0x000fe20008000000 */
[----:B------:R-:W-:Y:S01]  /*2880*/  UMOV UR34, UR74 ;  /* 0x0000004a00227c82 */ /* 0x000fe20008000000 */
[----:B------:R-:W-:Y:S01]  /*2890*/  UMOV UR26, UR74 ;  /* 0x0000004a001a7c82 */ /* 0x000fe20008000000 */
[----:B------:R4:W-:Y:S01]  /*28a0*/  UTMALDG.4D.IM2COL [UR40], [UR8], UR6 ;  /* 0x00000028080073b4 */ /* 0x0009e20008058006 */
[----:B---3--:R-:W-:Y:S02]  /*28b0*/  UIADD3 UR22, UP0, UPT, UR72, 0x180, URZ ;  /* 0x0000018048167890 */ /* 0x008fe4000ff1e0ff */
[----:B--2---:R-:W-:Y:S01]  /*28c0*/  UIADD3 UR16, UPT, UPT, UR11, 0x8c00, URZ ;  /* 0x00008c000b107890 */ /* 0x004fe2000fffe0ff */
[----:B------:R-:W-:Y:S01]  /*28d0*/  UTMALDG.4D.IM2COL [UR56], [UR8], UR6 ;  /* 0x00000038080073b4 */ /* 0x000fe20008058006 */
[----:B------:R-:W-:Y:S01]  /*28e0*/  UMOV UR19, UR59 ;  /* 0x0000003b00137c82 */ /* 0x000fe20008000000 */
[----:B------:R-:W-:Y:S01]  /*28f0*/  UMOV UR20, UR60 ;  /* 0x0000003c00147c82 */ /* 0x000fe20008000000 */
[----:B------:R-:W-:Y:S05]  /*2900*/  UMOV UR21, UR61 ;  /* 0x0000003d00157c82 */ /* 0x000fea0008000000 */
[----:B------:R2:W-:Y:S01]  /*2910*/  UTMALDG.4D.IM2COL [UR16], [UR8], UR6 ;  /* 0x00000010080073b4 */ /* 0x0005e20008058006 */
[----:B------:R-:W-:Y:S01]  /*2920*/  UTMALDG.4D.IM2COL [UR48], [UR8], UR6 ;  /* 0x00000030080073b4 */ /* 0x000fe20008058006 */
[----:B----4-:R-:W3:Y:S01]  /*2930*/  LDCU UR64, c[0x0][0x38c] ;  /* 0x00007180ff4077ac */ /* 0x010ee20008000800 */
[----:B------:R-:W-:Y:S01]  /*2940*/  R2UR UR66, R11 ;  /* 0x000000000b4272ca */ /* 0x000fe200000e0000 */
[----:B------:R-:W-:Y:S01]  /*2950*/  ULOP3.LUT UR67, UR62, UR74, URZ, 0xfc, !UPT ;  /* 0x0000004a3e437292 */ /* 0x000fe2000f8efcff */
[----:B------:R-:W-:Y:S01]  /*2960*/  UMOV UR68, UR24 ;  /* 0x0000001800447c82 */ /* 0x000fe20008000000 */
[----:B------:R-:W-:Y:S02]  /*2970*/  UIADD3 UR24, UPT, UPT, UR11, 0xa000, URZ ;  /* 0x0000a0000b187890 */ /* 0x000fe4000fffe0ff */
[----:B------:R-:W-:Y:S01]  /*2980*/  UIADD3 UR40, UPT, UPT, UR11, 0x9400, URZ ;  /* 0x000094000b287890 */ /* 0x000fe2000fffe0ff */
[----:B------:R-:W-:Y:S01]  /*2990*/  UMOV UR43, UR51 ;  /* 0x00000033002b7c82 */ /* 0x000fe20008000000 */
[----:B------:R-:W-:Y:S01]  /*29a0*/  UMOV UR44, UR52 ;  /* 0x00000034002c7c82 */ /* 0x000fe20008000000 */
[----:B------:R-:W-:Y:S01]  /*29b0*/  UMOV UR45, UR53 ;  /* 0x00000035002d7c82 */ /* 0x000fe20008000000 */
[----:B------:R-:W-:Y:S01]  /*29c0*/  UMOV UR69, UR23 ;  /* 0x0000001700457c82 */ /* 0x000fe20008000000 */
[----:B------:R-:W-:Y:S02]  /*29d0*/  UIADD3.X UR23, UPT, UPT, URZ, UR73, URZ, UP0, !UPT ;  /* 0x00000049ff177290 */ /* 0x000fe400087fe4ff */
[----:B------:R-:W-:Y:S02]  /*29e0*/  UIADD3 UR31, UPT, UPT, UR68, 0x1, URZ ;  /* 0x00000001441f7890 */ /* 0x000fe4000fffe0ff */
[----:B------:R-:W-:Y:S01]  /*29f0*/  UTMALDG.4D.IM2COL [UR40], [UR8], UR6 ;  /* 0x00000028080073b4 */ /* 0x000fe20008058006 */
[----:B------:R-:W-:Y:S02]  /*2a00*/  UIADD3 UR7, UPT, UPT, UR69, 0x1, URZ ;  /* 0x0000000145077890 */ /* 0x000fe4000fffe0ff */
[----:B---3--:R-:W-:Y:S02]  /*2a10*/  UISETP.NE.AND UP1, UPT, UR31, UR64, UPT ;  /* 0x000000401f00728c */ /* 0x008fe4000bf25270 */
[----:B--2---:R-:W-:Y:S01]  /*2a20*/  UIADD3 UR16, UPT, UPT, UR11, 0x9c00, URZ ;  /* 0x00009c000b107890 */ /* 0x004fe2000fffe0ff */
[----:B------:R2:W-:Y:S01]  /*2a30*/  UTMALDG.4D.IM2COL [UR32], [UR8], UR6 ;  /* 0x00000020080073b4 */ /* 0x0005e20008058006 */
[----:B------:R-:W-:Y:S01]  /*2a40*/  UMOV UR19, UR35 ;  /* 0x0000002300137c82 */ /* 0x000fe20008000000 */
[----:B------:R-:W-:Y:S01]  /*2a50*/  UMOV UR20, UR36 ;  /* 0x0000002400147c82 */ /* 0x000fe20008000000 */
[----:B------:R-:W-:Y:S05]  /*2a60*/  UMOV UR21, UR37 ;  /* 0x0000002500157c82 */ /* 0x000fea0008000000 */
[----:B------:R-:W-:Y:S01]  /*2a70*/  @UP1 UIADD3 UR7, UPT, UPT, UR69, URZ, URZ ;  /* 0x000000ff45071290 */ /* 0x000fe2000fffe0ff */
[----:B------:R3:W-:Y:S03]  /*2a80*/  UTMALDG.4D.IM2COL [UR16], [UR8], UR6 ;  /* 0x00000010080073b4 */ /* 0x0007e60008058006 */
[----:B------:R-:W-:Y:S01]  /*2a90*/  UISETP.NE.AND UP0, UPT, UR7, UR70, UPT ;  /* 0x000000460700728c */ /* 0x000fe2000bf05270 */
[----:B------:R-:W-:Y:S03]  /*2aa0*/  R2UR.FILL UR70, R21 ;  /* 0x00000000154672ca */ /* 0x000fe600004e0000 */
[----:B------:R-:W-:Y:S01]  /*2ab0*/  USEL UR7, UR7, URZ, UP0 ;  /* 0x000000ff07077287 */ /* 0x000fe20008000000 */
[----:B------:R-:W-:Y:S05]  /*2ac0*/  UTMALDG.4D.IM2COL [UR24], [UR8], UR6 ;  /* 0x00000018080073b4 */ /* 0x000fea0008058006 */
[----:B------:R-:W-:Y:S01]  /*2ad0*/  IMAD.U32 R2, RZ, RZ, UR7 ;  /* 0x00000007ff027e24 */ /* 0x000fe2000f8e00ff */
[----:B--2---:R-:W-:Y:S01]  /*2ae0*/  UMOV UR34, 0x30000 ;  /* 0x0003000000227882 */ /* 0x004fe20000000000 */
[----:B------:R-:W-:Y:S01]  /*2af0*/  UMOV UR32, 0x0 ;  /* 0x0000000000207882 */ /* 0x000fe20000000000 */
[----:B------:R-:W-:Y:S01]  /*2b00*/  UMOV UR33, 0x10000000 ;  /* 0x1000000000217882 */ /* 0x000fe20000000000 */
[----:B---3--:R-:W-:Y:S01]  /*2b10*/  UIADD3 UR16, UPT, UPT, UR11, 0xa400, URZ ;  /* 0x0000a4000b107890 */ /* 0x008fe2000fffe0ff */
[----:B------:R-:W-:Y:S01]  /*2b20*/  UMOV UR19, UR27 ;  /* 0x0000001b00137c82 */ /* 0x000fe20008000000 */
[----:B------:R-:W-:Y:S01]  /*2b30*/  UMOV UR20, UR28 ;  /* 0x0000001c00147c82 */ /* 0x000fe20008000000 */
[----:B------:R-:W-:Y:S01]  /*2b40*/  UMOV UR21, UR29 ;  /* 0x0000001d00157c82 */ /* 0x000fe20008000000 */
[----:B------:R-:W-:Y:S03]  /*2b50*/  ULEA UR11, UR12, UR38, 0x2 ;  /* 0x000000260c0b7291 */ /* 0x000fe6000f8e10ff */
[----:B------:R-:W-:Y:S02]  /*2b60*/  UMOV UR12, UR68 ;  /* 0x00000044000c7c82 */ /* 0x000fe40008000000 */
[----:B------:R2:W-:Y:S01]  /*2b70*/  UTMALDG.4D.IM2COL [UR16], [UR8], UR6 ;  /* 0x00000010080073b4 */ /* 0x0005e20008058006 */
[----:B------:R-:W-:Y:S09]  /*2b80*/  UIADD3 UR64, UPT, UPT, UR11, 0x1e800, URZ ;  /* 0x0001e8000b407890 */ /* 0x000ff2000fffe0ff */
[----:B------:R3:W-:Y:S01]  /*2b90*/  UTMALDG.4D.MULTICAST [UR64], [UR22], UR34, desc[UR32] ;  /* 0x00002040160073b4 */ /* 0x0007e20008019822 */
[----:B--2---:R-:W-:Y:S02]  /*2ba0*/  UIADD3 UR8, UPT, UPT, UR11, 0x20800, URZ ;  /* 0x000208000b087890 */ /* 0x004fe4000fffe0ff */
[----:B------:R-:W-:Y:S02]  /*2bb0*/  UIADD3 UR6, UPT, UPT, UR30, 0x1, URZ ;  /* 0x000000011e067890 */ /* 0x000fe4000fffe0ff */
[----:B------:R-:W-:Y:S02]  /*2bc0*/  @UP0 UIADD3 UR6, UPT, UPT, UR30, URZ, URZ ;  /* 0x000000ff1e060290 */ /* 0x000fe4000fffe0ff */
[----:B------:R-:W-:Y:S01]  /*2bd0*/  UISETP.NE.AND UP0, UPT, UR46, UR70, UPT ;  /* 0x000000462e00728c */ /* 0x000fe2000bf05270 */
[----:B------:R-:W-:Y:S01]  /*2be0*/  UMOV UR9, UR13 ;  /* 0x0000000d00097c82 */ /* 0x000fe20008000000 */
[----:B------:R-:W-:Y:S01]  /*2bf0*/  UMOV UR13, UR69 ;  /* 0x00000045000d7c82 */ /* 0x000fe20008000000 */
[----:B------:R-:W-:Y:S02]  /*2c00*/  UMOV UR11, UR67 ;  /* 0x00000043000b7c82 */ /* 0x000fe40008000000 */
[----:B------:R-:W-:Y:S01]  /*2c10*/  UMOV UR30, UR6 ;  /* 0x00000006001e7c82 */ /* 0x000fe20008000000 */
[----:B------:R2:W-:Y:S01]  /*2c20*/  UTMALDG.4D.MULTICAST [UR8], [UR22], UR34, desc[UR32] ;  /* 0x00002008160073b4 */ /* 0x0005e20008019822 */
[----:B---3--:R-:W-:Y:S02]  /*2c30*/  R2UR.FILL UR69, R20 ;  /* 0x00000000144572ca */ /* 0x008fe400004e0000 */
[----:B------:R-:W-:Y:S02]  /*2c40*/  R2UR.FILL UR68, R19 ;  /* 0x00000000134472ca */ /* 0x000fe400004e0000 */
[----:B------:R-:W-:Y:S01]  /*2c50*/  R2UR.FILL UR67, R18 ;  /* 0x00000000124372ca */ /* 0x000fe200004e0000 */
[----:B--2---:R-:W-:Y:S01]  /*2c60*/  USEL UR8, UR31, URZ, UP1 ;  /* 0x000000ff1f087287 */ /* 0x004fe20008800000 */
[----:B------:R-:W-:Y:S05]  /*2c70*/  UMOV UR12, UR47 ;  /* 0x0000002f000c7c82 */ /* 0x000fea0008000000 */
[----:B------:R-:W-:Y:S01]  /*2c80*/  IMAD.U32 R0, RZ, RZ, UR8 ;  /* 0x00000008ff007e24 */ /* 0x000fe2000f8e00ff */
[----:B-1----:R-:W-:Y:S07]  /*2c90*/  BRA.U UP0, `(.L_x_28) ;  /* 0xfffffff500007547 */ /* 0x002fee000b83ffff */
.L_x_22:
[----:B------:R-:W-:Y:S01]  /*2ca0*/  ULEA UR4, UR47, UR38, 0x3 ;  /* 0x000000262f047291 */ /* 0x000fe2000f8e18ff */
[----:B------:R-:W-:Y:S01]  /*2cb0*/  SHF.L.U32 R5, R4, 0x1f, RZ ;  /* 0x0000001f04057819 */ /* 0x000fe200000006ff */
[----:B------:R-:W-:Y:S01]  /*2cc0*/  @!P1 SYNCS.ARRIVE.TRANS64.A1T0 RZ, [UR38+0x98], RZ ;  /* 0x000098ffffff99a7 */ /* 0x000fe20008100026 */
[----:B------:R-:W-:-:S06]  /*2cd0*/  R2UR UR5, R16 ;  /* 0x00000000100572ca */ /* 0x000fcc00000e0000 */
[----:B--2---:R1:W2:Y:S07]  /*2ce0*/  SYNCS.PHASECHK.TRANS64.TRYWAIT P0, [UR4+0x30], R5 ;  /* 0x00003005ff0075a7 */ /* 0x0042ae0008001104 */
[----:B------:R-:W-:-:S09]  /*2cf0*/  UISETP.GE.AND UP0, UPT, UR5, 0x1, UPT ;  /* 0x000000010500788c */ /* 0x000fd2000bf06270 */
[----:B------:R-:W-:Y:S05]  /*2d00*/  BRA.U !UP0, `(.L_x_29) ;  /* 0x0000001508447547 */ /* 0x000fea000b800000 */
[----:B------:R-:W3:Y:S01]  /*2d10*/  LDCU.128 UR8, c[0x0][0x480] ;  /* 0x00009000ff0877ac */ /* 0x000ee20008000c00 */
        /* <DEDUP_REMOVED lines=9> */
[----:B---3--:R-:W-:Y:S02]  /*2db0*/  UIMAD.WIDE.U32 UR6, UR42, UR9, URZ ;  /* 0x000000092a0672a5 */ /* 0x008fe4000f8e00ff */
        /* <DEDUP_REMOVED lines=12> */
[----:B------:R-:W3:Y:S01]  /*2e80*/  LDCU.64 UR4, c[0x0][0x490] ;  /* 0x00009200ff0477ac */ /* 0x000ee20008000a00 */
        /* <DEDUP_REMOVED lines=15> */
[----:B---3--:R-:W-:-:S02]  /*2f80*/  UIMAD.WIDE.U32 UR20, UR17, UR4, URZ ;  /* 0x00000004111472a5 */ /* 0x008fc4000f8e00ff */
        /* <DEDUP_REMOVED lines=17> */
[----:B------:R-:W3:Y:S02]  /*30a0*/  LDCU.64 UR12, c[0x0][0x4b0] ;  /* 0x00009600ff0c77ac */ /* 0x000ee40008000a00 */
[----:B------:R-:W-:Y:S01]  /*30b0*/  UMOV UR4, UR21 ;  /* 0x0000001500047c82 */ /* 0x000fe20008000000 */
[----:B------:R-:W3:Y:S01]  /*30c0*/  LDCU.64 UR6, c[0x0][0x4d0] ;  /* 0x00009a00ff0677ac */ /* 0x000ee20008000a00 */
[----:B------:R-:W-:Y:S02]  /*30d0*/  USHF.R.U32.HI UR77, URZ, UR5, UR4 ;  /* 0x00000005ff4d7299 */ /* 0x000fe40008011604 */
[----:B------:R-:W-:Y:S01]  /*30e0*/  UISETP.NE.AND UP0, UPT, UR11, 0x1, UPT ;  /* 0x000000010b00788c */ /* 0x000fe2000bf05270 */
[----:B------:R-:W-:Y:S01]  /*30f0*/  UMOV UR4, UR23 ;  /* 0x0000001700047c82 */ /* 0x000fe20008000000 */
[----:B------:R-:W-:-:S02]  /*3100*/  UIADD3 UR20, UPT, UPT, -UR14, URZ, URZ ;  /* 0x000000ff0e147290 */ /* 0x000fc4000fffe1ff */
[----:B------:R-:W-:Y:S02]  /*3110*/  USHF.R.U32.HI UR69, URZ, UR5, UR4 ;  /* 0x00000005ff457299 */ /* 0x000fe40008011604 */
[----:B------:R-:W-:Y:S01]  /*3120*/  UIADD3 UR24, UPT, UPT, -UR18, URZ, URZ ;  /* 0x000000ff12187290 */ /* 0x000fe2000fffe1ff */
[----:B------:R-:W-:Y:S01]  /*3130*/  UMOV UR4, UR25 ;  /* 0x0000001900047c82 */ /* 0x000fe20008000000 */
[----:B------:R-:W-:Y:S02]  /*3140*/  UIMAD UR51, UR8, UR20, UR35 ;  /* 0x00000014083372a4 */ /* 0x000fe4000f8e0223 */
[----:B------:R-:W-:Y:S02]  /*3150*/  USHF.R.U32.HI UR61, URZ, UR5, UR4 ;  /* 0x00000005ff3d7299 */ /* 0x000fe40008011604 */
[----:B------:R-:W-:Y:S01]  /*3160*/  UIADD3 UR23, UPT, UPT, -UR17, URZ, URZ ;  /* 0x000000ff11177290 */ /* 0x000fe2000fffe1ff */
[----:B------:R-:W-:Y:S01]  /*3170*/  UMOV UR4, UR27 ;  /* 0x0000001b00047c82 */ /* 0x000fe20008000000 */
[----:B------:R-:W-:-:S02]  /*3180*/  UIADD3 UR21, UPT, UPT, -UR15, URZ, URZ ;  /* 0x000000ff0f157290 */ /* 0x000fc4000fffe1ff */
[----:B------:R-:W-:Y:S02]  /*3190*/  USHF.R.U32.HI UR53, URZ, UR5, UR4 ;  /* 0x00000005ff357299 */ /* 0x000fe40008011604 */
[----:B------:R-:W-:Y:S01]  /*31a0*/  USEL UR50, UR19, UR44, !UP0 ;  /* 0x0000002c13327287 */ /* 0x000fe2000c000000 */
[----:B------:R-:W-:Y:S01]  /*31b0*/  UMOV UR4, UR33 ;  /* 0x0000002100047c82 */ /* 0x000fe20008000000 */
[----:B------:R-:W-:Y:S02]  /*31c0*/  USEL UR49, UR18, UR31, !UP0 ;  /* 0x0000001f12317287 */ /* 0x000fe4000c000000 */
[----:B------:R-:W-:Y:S02]  /*31d0*/  USHF.R.U32.HI UR45, URZ, UR5, UR4 ;  /* 0x00000005ff2d7299 */ /* 0x000fe40008011604 */
[----:B------:R-:W-:Y:S01]  /*31e0*/  IMAD.U32 R8, RZ, RZ, UR50 ;  /* 0x00000032ff087e24 */ /* 0x000fe2000f8e00ff */
[----:B------:R-:W-:Y:S01]  /*31f0*/  UIADD3 UR22, UPT, UPT, -UR16, URZ, URZ ;  /* 0x000000ff10167290 */ /* 0x000fe2000fffe1ff */
[----:B------:R-:W-:Y:S01]  /*3200*/  UMOV UR4, UR29 ;  /* 0x0000001d00047c82 */ /* 0x000fe20008000000 */
[----:B------:R-:W-:Y:S01]  /*3210*/  UIADD3 UR25, UPT, UPT, -UR19, URZ, URZ ;  /* 0x000000ff13197290 */ /* 0x000fe2000fffe1ff */
[----:B------:R-:W-:Y:S01]  /*3220*/  IMAD.U32 R6, RZ, RZ, UR49 ;  /* 0x00000031ff067e24 */ /* 0x000fe2000f8e00ff */
[----:B------:R-:W-:-:S02]  /*3230*/  USHF.R.U32.HI UR37, URZ, UR5, UR4 ;  /* 0x00000005ff257299 */ /* 0x000fc40008011604 */
[----:B------:R-:W-:Y:S02]  /*3240*/  UIADD3 UR4, UPT, UPT, -UR9, URZ, URZ ;  /* 0x000000ff09047290 */ /* 0x000fe4000fffe1ff */
[----:B------:R-:W-:Y:S02]  /*3250*/  USEL UR37, UR9, UR37, !UP0 ;  /* 0x0000002509257287 */ /* 0x000fe4000c000000 */
[----:B------:R-:W-:Y:S02]  /*3260*/  UIMAD UR35, UR8, UR4, UR43 ;  /* 0x00000004082372a4 */ /* 0x000fe4000f8e022b */
[----:B------:R-:W-:Y:S02]  /*3270*/  UIADD3 UR4, UPT, UPT, -UR37, URZ, URZ ;  /* 0x000000ff25047290 */ /* 0x000fe4000fffe1ff */
[----:B------:R-:W-:Y:S02]  /*3280*/  UIADD3 UR5, UPT, UPT, -UR10, URZ, URZ ;  /* 0x000000ff0a057290 */ /* 0x000fe4000fffe1ff */
[----:B------:R-:W-:-:S02]  /*3290*/  UIMAD UR42, UR8, UR24, UR42 ;  /* 0x00000018082a72a4 */ /* 0x000fc4000f8e022a */
[----:B------:R-:W-:Y:S02]  /*32a0*/  USEL UR77, UR17, UR77, !UP0 ;  /* 0x0000004d114d7287 */ /* 0x000fe4000c000000 */
[----:B------:R-:W-:Y:S02]  /*32b0*/  USEL UR69, UR16, UR69, !UP0 ;  /* 0x0000004510457287 */ /* 0x000fe4000c000000 */
[----:B------:R-:W-:Y:S02]  /*32c0*/  USEL UR61, UR15, UR61, !UP0 ;  /* 0x0000003d0f3d7287 */ /* 0x000fe4000c000000 */
[----:B------:R-:W-:Y:S02]  /*32d0*/  USEL UR53, UR14, UR53, !UP0 ;  /* 0x000000350e357287 */ /* 0x000fe4000c000000 */
[----:B------:R-:W-:Y:S02]  /*32e0*/  USEL UR45, UR10, UR45, !UP0 ;  /* 0x0000002d0a2d7287 */ /* 0x000fe4000c000000 */
[----:B------:R-:W-:-:S02]  /*32f0*/  UIMAD UR75, UR8, UR23, UR41 ;  /* 0x00000017084b72a4 */ /* 0x000fc4000f8e0229 */
[----:B------:R-:W-:Y:S02]  /*3300*/  UIMAD UR59, UR8, UR21, UR36 ;  /* 0x00000015083b72a4 */ /* 0x000fe4000f8e0224 */
[----:B------:R-:W-:Y:S02]  /*3310*/  UIADD3 UR24, UPT, UPT, -UR50, URZ, URZ ;  /* 0x000000ff32187290 */ /* 0x000fe4000fffe1ff */
[----:B------:R-:W-:Y:S02]  /*3320*/  UIADD3 UR23, UPT, UPT, -UR49, URZ, URZ ;  /* 0x000000ff31177290 */ /* 0x000fe4000fffe1ff */
[----:B------:R-:W-:Y:S02]  /*3330*/  UIMAD UR36, UR11, UR4, UR9 ;  /* 0x000000040b2472a4 */ /* 0x000fe4000f8e0209 */
[----:B------:R-:W-:Y:S02]  /*3340*/  UIMAD UR67, UR8, UR22, UR40 ;  /* 0x00000016084372a4 */ /* 0x000fe4000f8e0228 */
[----:B------:R-:W-:-:S02]  /*3350*/  UIMAD UR34, UR8, UR5, UR34 ;  /* 0x00000005082272a4 */ /* 0x000fc4000f8e0222 */
[----:B------:R-:W-:Y:S02]  /*3360*/  UIMAD UR25, UR8, UR25, UR54 ;  /* 0x00000019081972a4 */ /* 0x000fe4000f8e0236 */
[----:B---3--:R-:W-:Y:S02]  /*3370*/  UIMAD UR9, UR42, UR12, UR6 ;  /* 0x0000000c2a0972a4 */ /* 0x008fe4000f8e0206 */
[----:B------:R-:W-:Y:S02]  /*3380*/  UIADD3 UR22, UPT, UPT, -UR77, URZ, URZ ;  /* 0x000000ff4d167290 */ /* 0x000fe4000fffe1ff */
[----:B------:R-:W-:Y:S02]  /*3390*/  UIADD3 UR21, UPT, UPT, -UR69, URZ, URZ ;  /* 0x000000ff45157290 */ /* 0x000fe4000fffe1ff */
[----:B------:R-:W-:Y:S01]  /*33a0*/  UIADD3 UR20, UPT, UPT, -UR61, URZ, URZ ;  /* 0x000000ff3d147290 */ /* 0x000fe2000fffe1ff */
[----:B-1----:R-:W-:Y:S01]  /*33b0*/  IMAD.U32 R5, RZ, RZ, UR9 ;  /* 0x00000009ff057e24 */ /* 0x002fe2000f8e00ff */
[----:B------:R-:W-:-:S02]  /*33c0*/  UIADD3 UR8, UPT, UPT, -UR53, URZ, URZ ;  /* 0x000000ff35087290 */ /* 0x000fc4000fffe1ff */
[----:B------:R-:W-:Y:S02]  /*33d0*/  UIADD3 UR5, UPT, UPT, -UR45, URZ, URZ ;  /* 0x000000ff2d057290 */ /* 0x000fe4000fffe1ff */
[----:B------:R-:W-:Y:S02]  /*33e0*/  UIMAD UR24, UR11, UR24, UR19 ;  /* 0x000000180b1872a4 */ /* 0x000fe4000f8e0213 */
[----:B------:R-:W-:Y:S02]  /*33f0*/  UIMAD UR23, UR11, UR23, UR18 ;  /* 0x000000170b1772a4 */ /* 0x000fe4000f8e0212 */
[----:B------:R-:W-:Y:S02]  /*3400*/  UIMAD UR22, UR11, UR22, UR17 ;  /* 0x000000160b1672a4 */ /* 0x000fe4000f8e0211 */
[----:B------:R-:W-:Y:S02]  /*3410*/  UIMAD UR21, UR11, UR21, UR16 ;  /* 0x000000150b1572a4 */ /* 0x000fe4000f8e0210 */
        /* <DEDUP_REMOVED lines=12> */
[----:B------:R-:W-:Y:S01]  /*34e0*/  UIMAD UR6, UR23, UR13, UR7 ;  /* 0x0000000d170672a4 */ /* 0x000fe2000f8e0207 */
[----:B------:R-:W1:Y:S03]  /*34f0*/  LDCU UR54, c[0x0][0x390] ;  /* 0x00007200ff3677ac */ /* 0x000e660008000800 */
[----:B------:R-:W-:-:S02]  /*3500*/  MOV R10, UR9 ;  /* 0x00000009000a7c02 */ /* 0x000fc40008000f00 */
[----:B------:R-:W-:Y:S01]  /*3510*/  IMAD.U32 R9, RZ, RZ, UR6 ;  /* 0x00000006ff097e24 */ /* 0x000fe2000f8e00ff */
[----:B------:R-:W3:Y:S01]  /*3520*/  LDCU.64 UR14, c[0x0][0x4b8] ;  /* 0x00009700ff0e77ac */ /* 0x000ee20008000a00 */
[----:B------:R-:W4:Y:S01]  /*3530*/  LDCU.64 UR4, c[0x0][0x4d8] ;  /* 0x00009b00ff0477ac */ /* 0x000f220008000a00 */
[----:B------:R-:W-:Y:S02]  /*3540*/  UIADD3 UR10, UPT, UPT, UR48, 0x20, URZ ;  /* 0x00000020300a7890 */ /* 0x000fe4000fffe0ff */
[----:B------:R-:W-:Y:S02]  /*3550*/  UIMAD UR76, UR22, UR13, UR7 ;  /* 0x0000000d164c72a4 */ /* 0x000fe4000f8e0207 */
[----:B------:R-:W-:Y:S02]  /*3560*/  UIMAD UR68, UR21, UR13, UR7 ;  /* 0x0000000d154472a4 */ /* 0x000fe4000f8e0207 */
[----:B------:R-:W-:Y:S02]  /*3570*/  UIMAD UR60, UR20, UR13, UR7 ;  /* 0x0000000d143c72a4 */ /* 0x000fe4000f8e0207 */
[----:B------:R-:W-:-:S02]  /*3580*/  UIMAD UR52, UR8, UR13, UR7 ;  /* 0x0000000d083472a4 */ /* 0x000fc4000f8e0207 */
[----:B------:R-:W-:Y:S02]  /*3590*/  UIMAD UR44, UR44, UR13, UR7 ;  /* 0x0000000d2c2c72a4 */ /* 0x000fe4000f8e0207 */
[----:B------:R-:W-:Y:S01]  /*35a0*/  UIMAD UR36, UR36, UR13, UR7 ;  /* 0x0000000d242472a4 */ /* 0x000fe2000f8e0207 */
[----:B-1----:R-:W-:-:S11]  /*35b0*/  UMOV UR12, UR47 ;  /* 0x0000002f000c7c82 */ /* 0x002fd60008000000 */
.L_x_35:
[----:B------:R-:W-:Y:S01]  /*35c0*/  @!P3 MOV R20, 0x8000 ;  /* 0x000080000014b802 */ /* 0x000fe20000000f00 */
[----:B------:R-:W-:Y:S06]  /*35d0*/  ULEA UR6, UR12, UR38, 0x3 ;  /* 0x000000260c067291 */ /* 0x000fec000f8e18ff */
[----:B------:R-:W-:Y:S01]  /*35e0*/  MOV R18, UR6 ;  /* 0x0000000600127c02 */ /* 0x000fe20008000f00 */
[----:B--2---:R-:W-:Y:S06]  /*35f0*/  @P0 BRA `(.L_x_30) ;  /* 0x0000000000100947 */ /* 0x004fec0003800000 */
[----:B------:R-:W-:Y:S02]  /*3600*/  R2UR UR6, R18 ;  /* 0x00000000120672ca */ /* 0x000fe400000e0000 */
[----:B------:R-:W-:Y:S11]  /*3610*/  SHF.L.U32 R22, R4, 0x1f, RZ ;  /* 0x0000001f04167819 */ /* 0x000ff600000006ff */
[----:B------:R-:W1:Y:S02]  /*3620*/  SYNCS.PHASECHK.TRANS64.TRYWAIT P0, [UR6+0x30], R22 ;  /* 0x00003016ff0075a7 */ /* 0x000e640008001106 */
[----:B-1----:R-:W-:Y:S05]  /*3630*/  @!P0 BRA `(.L_x_31) ;  /* 0x0000006400bc8947 */ /* 0x002fea0003800000 */
.L_x_30:
[----:B------:R-:W-:Y:S11]  /*3640*/  R2UR UR6, R18 ;  /* 0x00000000120672ca */ /* 0x000ff600000e0000 */
[----:B------:R-:W-:Y:S02]  /*3650*/  @!UPT UIADD3 URZ, UPT, UPT, URZ, URZ, URZ ;  /* 0x000000fffffff290 */ /* 0x000fe4000fffe0ff */
[----:B------:R2:W-:Y:S01]  /*3660*/  @!P3 SYNCS.ARRIVE.TRANS64 RZ, [UR6], R20 ;  /* 0x00000014ffffb9a7 */ /* 0x0005e20008000006 */
[----:B------:R-:W-:Y:S04]  /*3670*/  ULOP3.LUT UR6, UR55, 0x2, URZ, 0xfc, !UPT ;  /* 0x0000000237067892 */ /* 0x000fe8000f8efcff */
[----:B------:R-:W-:Y:S09]  /*3680*/  UISETP.NE.AND UP0, UPT, UR6, 0x2, UPT ;  /* 0x000000020600788c */ /* 0x000ff2000bf05270 */
[----:B------:R-:W-:Y:S05]  /*3690*/  BRA.U UP0, `(.L_x_32) ;  /* 0x0000000100047547 */ /* 0x000fea000b800000 */
[----:B---34-:R-:W-:Y:S05]  /*36a0*/  BPT.TRAP 0x1 ;  /* 0x000000040000795c */ /* 0x018fea0000300000 */
.L_x_32:
[----:B------:R-:W-:Y:S04]  /*36b0*/  BSSY.RECONVERGENT B0, `(.L_x_33) ;  /* 0x0000003000007945 */ /* 0x000fe80003800200 */
[----:B------:R-:W-:Y:S05]  /*36c0*/  @P2 BRA `(.L_x_34) ;  /* 0x0000000000042947 */ /* 0x000fea0003800000 */
[----:B---34-:R-:W-:Y:S05]  /*36d0*/  BPT.TRAP 0x1 ;  /* 0x000000040000795c */ /* 0x018fea0000300000 */
.L_x_34:
[----:B---34-:R-:W-:Y:S05]  /*36e0*/  BSYNC.RECONVERGENT B0 ;  /* 0x0000000000007941 */ /* 0x018fea0003800200 */
.L_x_33:
[----:B------:R-:W-:Y:S01]  /*36f0*/  ULEA UR11, UR12, UR38, 0xe ;  /* 0x000000260c0b7291 */ /* 0x000fe2000f8e70ff */
[----:B------:R-:W-:Y:S01]  /*3700*/  R2UR UR23, R0 ;  /* 0x00000000001772ca */ /* 0x000fe200000e0000 */
[----:B------:R-:W-:Y:S01]  /*3710*/  USHF.L.U32 UR66, UR30, 0x6, URZ ;  /* 0x000000061e427899 */ /* 0x000fe200080006ff */
[----:B------:R-:W-:Y:S01]  /*3720*/  R2UR UR65, R18 ;  /* 0x00000000124172ca */ /* 0x000fe200000e0000 */
[----:B------:R-:W-:Y:S01]  /*3730*/  UIADD3 UR72, UPT, UPT, UR11, 0x7800, URZ ;  /* 0x000078000b487890 */ /* 0x000fe2000fffe0ff */
[----:B------:R-:W-:Y:S01]  /*3740*/  R2UR UR18, R2 ;  /* 0x00000000021272ca */ /* 0x000fe200000e0000 */
[----:B------:R-:W-:Y:S01]  /*3750*/  UIADD3 UR26, UPT, UPT, UR66, 0x20, URZ ;  /* 0x00000020421a7890 */ /* 0x000fe2000fffe0ff */
[----:B------:R-:W-:Y:S01]  /*3760*/  MOV.SPILL R30, UR69 ;  /* 0x00000045001e7c02 */ /* 0x000fe20009000f00 */
[----:B------:R-:W3:Y:S01]  /*3770*/  LDCU.64 UR16, c[0x0][0x348] ;  /* 0x00006900ff1077ac */ /* 0x000ee20008000a00 */
[----:B------:R-:W-:Y:S02]  /*3780*/  R2UR UR69, R8 ;  /* 0x00000000084572ca */ /* 0x000fe400000e0000 */
[----:B------:R-:W-:Y:S01]  /*3790*/  MOV.SPILL R29, UR68 ;  /* 0x00000044001d7c02 */ /* 0x000fe20009000f00 */
[----:B------:R-:W-:Y:S01]  /*37a0*/  UIADD3 UR9, UPT, UPT, UR12, 0x1, URZ ;  /* 0x000000010c097890 */ /* 0x000fe2000fffe0ff */
[----:B------:R-:W-:Y:S01]  /*37b0*/  R2UR UR68, R10 ;  /* 0x000000000a4472ca */ /* 0x000fe200000e0000 */
[----:B------:R-:W-:Y:S01]  /*37c0*/  UIMAD UR7, UR23, UR14, UR4 ;  /* 0x0000000e170772a4 */ /* 0x000fe2000f8e0204 */
[----:B------:R-:W-:Y:S01]  /*37d0*/  MOV.SPILL R28, UR67 ;  /* 0x00000043001c7c02 */ /* 0x000fe20009000f00 */
[----:B------:R-:W-:Y:S01]  /*37e0*/  UISETP.NE.AND UP0, UPT, UR9, 0x6, UPT ;  /* 0x000000060900788c */ /* 0x000fe2000bf05270 */
[----:B------:R-:W-:Y:S01]  /*37f0*/  R2UR UR67, R7 ;  /* 0x00000000074372ca */ /* 0x000fe200000e0000 */
[----:B------:R-:W-:Y:S01]  /*3800*/  UIMAD UR6, UR18, UR15, UR5 ;  /* 0x0000000f120672a4 */ /* 0x000fe2000f8e0205 */
[----:B------:R-:W-:Y:S01]  /*3810*/  MOV.SPILL R25, UR61 ;  /* 0x0000003d00197c02 */ /* 0x000fe20009000f00 */
[----:B------:R-:W-:Y:S01]  /*3820*/  USEL UR13, URZ, 0x1, UP0 ;  /* 0x00000001ff0d7887 */ /* 0x000fe20008000000 */
[----:B------:R-:W-:Y:S01]  /*3830*/  R2UR UR61, R6 ;  /* 0x00000000063d72ca */ /* 0x000fe200000e0000 */
[----:B------:R-:W-:Y:S01]  /*3840*/  USEL UR47, UR9, URZ, UP0 ;  /* 0x000000ff092f7287 */ /* 0x000fe20008000000 */
[----:B-----5:R-:W-:Y:S01]  /*3850*/  MOV.SPILL R24, UR60 ;  /* 0x0000003c00187c02 */ /* 0x020fe20009000f00 */
[----:B------:R-:W-:Y:S01]  /*3860*/  UPRMT UR6, UR7, 0x40, UR6 ;  /* 0x0000004007067896 */ /* 0x000fe20008000006 */
[----:B------:R-:W-:Y:S01]  /*3870*/  R2UR UR60, R9 ;  /* 0x00000000093c72ca */ /* 0x000fe200000e0000 */
[----:B---3--:R-:W-:Y:S01]  /*3880*/  UIADD3 UR8, UP1, UPT, UR16, 0x80, URZ ;  /* 0x0000008010087890 */ /* 0x008fe2000ff3e0ff */
[----:B------:R-:W-:Y:S01]  /*3890*/  LOP3.LUT R4, R4, UR13, RZ, 0x3c, !PT ;  /* 0x0000000d04047c12 */ /* 0x000fe2000f8e3cff */
[----:B------:R-:W-:Y:S01]  /*38a0*/  UIADD3 UR64, UPT, UPT, UR11, 0x6800, URZ ;  /* 0x000068000b407890 */ /* 0x000fe2000fffe0ff */
[----:B------:R-:W-:Y:S01]  /*38b0*/  MOV.SPILL R23, UR59 ;  /* 0x0000003b00177c02 */ /* 0x000fe20009000f00 */
[----:B------:R-:W-:Y:S01]  /*38c0*/  UIADD3.X UR9, UPT, UPT, URZ, UR17, URZ, UP1, !UPT ;  /* 0x00000011ff097290 */ /* 0x000fe20008ffe4ff */
[----:B------:R-:W-:Y:S01]  /*38d0*/  SHF.L.U32 R33, R4, 0x1f, RZ ;  /* 0x0000001f04217819 */ /* 0x000fe200000006ff */
[----:B------:R-:W-:Y:S01]  /*38e0*/  ULEA UR16, UR47, UR38, 0x3 ;  /* 0x000000262f107291 */ /* 0x000fe2000f8e18ff */
[----:B------:R-:W-:Y:S01]  /*38f0*/  R2UR UR59, R5 ;  /* 0x00000000053b72ca */ /* 0x000fe200000e0000 */
[----:B------:R-:W-:Y:S01]  /*3900*/  UPRMT UR6, UR6, 0x5410, URZ ;  /* 0x0000541006067896 */ /* 0x000fe200080000ff */
[----:B--2---:R-:W-:Y:S01]  /*3910*/  MOV.SPILL R20, UR53 ;  /* 0x0000003500147c02 */ /* 0x004fe20009000f00 */
[----:B------:R-:W-:Y:S01]  /*3920*/  UIADD3 UR24, UPT, UPT, UR11, 0x6c00, URZ ;  /* 0x00006c000b187890 */ /* 0x000fe2000fffe0ff */
[----:B-1----:R-:W-:Y:S01]  /*3930*/  MOV.SPILL R19, UR52 ;  /* 0x0000003400137c02 */ /* 0x002fe20009000f00 */
[----:B------:R-:W-:Y:S01]  /*3940*/  UMOV UR25, UR65 ;  /* 0x0000004100197c82 */ /* 0x000fe20008000000 */
[----:B------:R-:W-:Y:S01]  /*3950*/  UMOV UR27, UR67 ;  /* 0x00000043001b7c82 */ /* 0x000fe20008000000 */
[----:B------:R-:W-:Y:S01]  /*3960*/  UMOV UR28, UR68 ;  /* 0x00000044001c7c82 */ /* 0x000fe20008000000 */
[----:B------:R1:W2:Y:S01]  /*3970*/  SYNCS.PHASECHK.TRANS64.TRYWAIT P0, [UR16+0x30], R33 ;  /* 0x00003021ff0075a7 */ /* 0x0002a20008001110 */
[----:B------:R-:W-:Y:S01]  /*3980*/  UMOV UR29, UR69 ;  /* 0x00000045001d7c82 */ /* 0x000fe20008000000 */
[----:B------:R3:W-:Y:S01]  /*3990*/  UTMALDG.4D.IM2COL [UR64], [UR8], UR6 ;  /* 0x00000040080073b4 */ /* 0x0007e20008058006 */
[----:B------:R-:W-:Y:S01]  /*39a0*/  UIADD3 UR56, UPT, UPT, UR11, 0x7000, URZ ;  /* 0x000070000b387890 */ /* 0x000fe2000fffe0ff */
[----:B------:R-:W-:Y:S01]  /*39b0*/  MOV.SPILL R18, UR51 ;  /* 0x0000003300127c02 */ /* 0x000fe20009000f00 */
[----:B------:R-:W-:Y:S01]  /*39c0*/  UMOV UR57, UR65 ;  /* 0x0000004100397c82 */ /* 0x000fe20008000000 */
[----:B------:R-:W-:Y:S01]  /*39d0*/  UIADD3 UR48, UPT, UPT, UR11, 0x7400, URZ ;  /* 0x000074000b307890 */ /* 0x000fe2000fffe0ff */
[----:B------:R-:W-:Y:S01]  /*39e0*/  MOV.SPILL R26, UR62 ;  /* 0x0000003e001a7c02 */ /* 0x000fe20009000f00 */
[----:B------:R-:W-:Y:S01]  /*39f0*/  UMOV UR49, UR65 ;  /* 0x0000004100317c82 */ /* 0x000fe20008000000 */
[----:B------:R-:W-:Y:S01]  /*3a00*/  UMOV UR51, UR59 ;  /* 0x0000003b00337c82 */ /* 0x000fe20008000000 */
        /* <DEDUP_REMOVED lines=13> */
[----:B------:R-:W-:Y:S01]  /*3ae0*/  UMOV UR20, UR76 ;  /* 0x0000004c00147c82 */ /* 0x000fe20008000000 */
[----:B------:R-:W-:Y:S01]  /*3af0*/  UMOV UR21, UR77 ;  /* 0x0000004d00157c82 */ /* 0x000fe20008000000 */
[----:B------:R-:W-:Y:S01]  /*3b00*/  UIADD3 UR40, UPT, UPT, UR11, 0x9800, URZ ;  /* 0x000098000b287890 */ /* 0x000fe2000fffe0ff */
[----:B------:R1:W-:Y:S01]  /*3b10*/  UTMALDG.4D.IM2COL [UR48], [UR8], UR6 ;  /* 0x00000030080073b4 */ /* 0x0003e20008058006 */
[----:B------:R-:W-:Y:S01]  /*3b20*/  UIADD3 UR32, UPT, UPT, UR11, 0xa000, URZ ;  /* 0x0000a0000b207890 */ /* 0x000fe2000fffe0ff */
[----:B------:R-:W-:Y:S01]  /*3b30*/  MOV.SPILL R27, UR63 ;  /* 0x0000003f001b7c02 */ /* 0x000fe20009000f00 */
[----:B------:R-:W-:Y:S01]  /*3b40*/  UMOV UR7, UR65 ;  /* 0x0000004100077c82 */ /* 0x000fe20008000000 */
[----:B------:R-:W-:Y:S01]  /*3b50*/  UMOV UR13, UR23 ;  /* 0x00000017000d7c82 */ /* 0x000fe20008000000 */
[----:B------:R-:W-:Y:S01]  /*3b60*/  MOV.SPILL R21, UR54 ;  /* 0x0000003600157c02 */ /* 0x000fe20009000f00 */
[----:B------:R-:W-:Y:S01]  /*3b70*/  UIADD3 UR31, UPT, UPT, UR13, 0x1, URZ ;  /* 0x000000010d1f7890 */ /* 0x000fe2000fffe0ff */
[----:B------:R-:W-:Y:S01]  /*3b80*/  R2UR.FILL UR63, R27 ;  /* 0x000000001b3f72ca */ /* 0x000fe200004e0000 */
[----:B------:R1:W-:Y:S01]  /*3b90*/  UTMALDG.4D.IM2COL [UR72], [UR8], UR6 ;  /* 0x00000048080073b4 */ /* 0x0003e20008058006 */
[----:B------:R-:W-:Y:S02]  /*3ba0*/  R2UR.FILL UR54, R21 ;  /* 0x00000000153672ca */ /* 0x000fe400004e0000 */
[----:B------:R-:W-:Y:S02]  /*3bb0*/  MOV.SPILL R32, UR71 ;  /* 0x0000004700207c02 */ /* 0x000fe40009000f00 */
[----:B------:R-:W-:Y:S02]  /*3bc0*/  MOV.SPILL R31, UR70 ;  /* 0x00000046001f7c02 */ /* 0x000fe40009000f00 */
[----:B---3--:R-:W-:Y:S01]  /*3bd0*/  R2UR.FILL UR69, R30 ;  /* 0x000000001e4572ca */ /* 0x008fe200004e0000 */
[----:B------:R-:W-:Y:S01]  /*3be0*/  UIADD3 UR64, UPT, UPT, UR11, 0x8000, URZ ;  /* 0x000080000b407890 */ /* 0x000fe2000fffe0ff */
[----:B------:R-:W-:Y:S01]  /*3bf0*/  R2UR.FILL UR68, R29 ;  /* 0x000000001d4472ca */ /* 0x000fe200004e0000 */
[----:B------:R-:W-:Y:S01]  /*3c00*/  UMOV UR65, UR7 ;  /* 0x0000000700417c82 */ /* 0x000fe20008000000 */
[----:B------:R-:W-:Y:S01]  /*3c10*/  R2UR.FILL UR67, R28 ;  /* 0x000000001c4372ca */ /* 0x000fe200004e0000 */
[----:B------:R-:W-:Y:S01]  /*3c20*/  ULEA UR12, UR12, UR63, 0xc ;  /* 0x0000003f0c0c7291 */ /* 0x000fe2000f8e60ff */
[----:B------:R-:W-:Y:S01]  /*3c30*/  MOV.SPILL R22, UR55 ;  /* 0x0000003700167c02 */ /* 0x000fe20009000f00 */
[----:B----4-:R-:W-:Y:S01]  /*3c40*/  UIADD3 UR24, UPT, UPT, UR11, 0x8400, URZ ;  /* 0x000084000b187890 */ /* 0x010fe2000fffe0ff */
[----:B------:R-:W-:Y:S01]  /*3c50*/  R2UR.FILL UR71, R32 ;  /* 0x00000000204772ca */ /* 0x000fe200004e0000 */
[----:B------:R-:W-:Y:S01]  /*3c60*/  UMOV UR25, UR7 ;  /* 0x0000000700197c82 */ /* 0x000fe20008000000 */
[----:B------:R-:W-:Y:S03]  /*3c70*/  R2UR.FILL UR70, R31 ;  /* 0x000000001f4672ca */ /* 0x000fe600004e0000 */
[----:B------:R-:W-:Y:S01]  /*3c80*/  UMOV UR29, UR69 ;  /* 0x00000045001d7c82 */ /* 0x000fe20008000000 */
[----:B------:R-:W-:Y:S01]  /*3c90*/  R2UR.FILL UR55, R22 ;  /* 0x00000000163772ca */ /* 0x000fe200004e0000 */
[----:B------:R-:W-:Y:S01]  /*3ca0*/  UMOV UR28, UR68 ;  /* 0x00000044001c7c82 */ /* 0x000fe20008000000 */
[----:B-1----:R-:W-:Y:S01]  /*3cb0*/  R2UR.FILL UR61, R25 ;  /* 0x00000000193d72ca */ /* 0x002fe200004e0000 */
[----:B------:R-:W-:Y:S01]  /*3cc0*/  UMOV UR27, UR67 ;  /* 0x00000043001b7c82 */ /* 0x000fe20008000000 */
[----:B------:R-:W-:Y:S01]  /*3cd0*/  R2UR.FILL UR60, R24 ;  /* 0x00000000183c72ca */ /* 0x000fe200004e0000 */
[----:B------:R-:W-:Y:S01]  /*3ce0*/  UIADD3 UR56, UPT, UPT, UR11, 0x8800, URZ ;  /* 0x000088000b387890 */ /* 0x000fe2000fffe0ff */
[----:B------:R-:W-:Y:S01]  /*3cf0*/  R2UR.FILL UR59, R23 ;  /* 0x00000000173b72ca */ /* 0x000fe200004e0000 */
[----:B------:R-:W-:Y:S01]  /*3d00*/  UMOV UR57, UR7 ;  /* 0x0000000700397c82 */ /* 0x000fe20008000000 */
[----:B------:R-:W-:Y:S01]  /*3d10*/  R2UR.FILL UR53, R20 ;  /* 0x00000000143572ca */ /* 0x000fe200004e0000 */
[----:B------:R-:W-:Y:S01]  /*3d20*/  UIADD3 UR48, UPT, UPT, UR11, 0x9000, URZ ;  /* 0x000090000b307890 */ /* 0x000fe2000fffe0ff */
[----:B------:R-:W-:Y:S02]  /*3d30*/  R2UR.FILL UR52, R19 ;  /* 0x00000000133472ca */ /* 0x000fe400004e0000 */
[----:B------:R-:W-:Y:S01]  /*3d40*/  R2UR.FILL UR51, R18 ;  /* 0x00000000123372ca */ /* 0x000fe200004e0000 */
[----:B------:R-:W-:Y:S01]  /*3d50*/  UMOV UR74, UR18 ;  /* 0x00000012004a7c82 */ /* 0x000fe20008000000 */
[----:B------:R-:W-:Y:S01]  /*3d60*/  UMOV UR18, UR26 ;  /* 0x0000001a00127c82 */ /* 0x000fe20008000000 */
[----:B------:R-:W-:Y:S01]  /*3d70*/  USHF.L.U32 UR72, UR30, 0x6, URZ ;  /* 0x000000061e487899 */ /* 0x000fe200080006ff */
[----:B------:R1:W-:Y:S01]  /*3d80*/  UTMALDG.4D.IM2COL [UR16], [UR8], UR6 ;  /* 0x00000010080073b4 */ /* 0x0003e20008058006 */
[----:B------:R-:W-:Y:S01]  /*3d90*/  UMOV UR73, UR7 ;  /* 0x0000000700497c82 */ /* 0x000fe20008000000 */
[----:B------:R-:W-:Y:S01]  /*3da0*/  UIADD3 UR7, UPT, UPT, UR74, 0x1, URZ ;  /* 0x000000014a077890 */ /* 0x000fe2000fffe0ff */
[----:B------:R-:W-:Y:S01]  /*3db0*/  UMOV UR49, UR73 ;  /* 0x0000004900317c82 */ /* 0x000fe20008000000 */
[----:B------:R-:W-:Y:S02]  /*3dc0*/  UMOV UR41, UR73 ;  /* 0x0000004900297c82 */ /* 0x000fe40008000000 */
[----:B------:R-:W-:Y:S01]  /*3dd0*/  UMOV UR66, UR72 ;  /* 0x0000004800427c82 */ /* 0x000fe20008000000 */
[----:B------:R-:W-:Y:S01]  /*3de0*/  UMOV UR58, UR72 ;  /* 0x00000048003a7c82 */ /* 0x000fe20008000000 */
[----:B------:R3:W-:Y:S01]  /*3df0*/  UTMALDG.4D.IM2COL [UR64], [UR8], UR6 ;  /* 0x00000040080073b4 */ /* 0x0007e20008058006 */
[----:B------:R-:W-:Y:S01]  /*3e00*/  UMOV UR50, UR72 ;  /* 0x0000004800327c82 */ /* 0x000fe20008000000 */
[----:B------:R-:W-:Y:S01]  /*3e10*/  UMOV UR42, UR72 ;  /* 0x00000048002a7c82 */ /* 0x000fe20008000000 */
[----:B------:R-:W-:Y:S01]  /*3e20*/  UMOV UR33, UR73 ;  /* 0x0000004900217c82 */ /* 0x000fe20008000000 */
[----:B------:R-:W-:Y:S01]  /*3e30*/  UMOV UR34, UR72 ;  /* 0x0000004800227c82 */ /* 0x000fe20008000000 */
[----:B------:R4:W-:Y:S01]  /*3e40*/  UTMALDG.4D.IM2COL [UR24], [UR8], UR6 ;  /* 0x00000018080073b4 */ /* 0x0009e20008058006 */
[----:B------:R-:W-:Y:S01]  /*3e50*/  UTMALDG.4D.IM2COL [UR56], [UR8], UR6 ;  /* 0x00000038080073b4 */ /* 0x000fe20008058006 */
[----:B-1----:R-:W-:Y:S01]  /*3e60*/  UIADD3 UR16, UPT, UPT, UR11, 0x8c00, URZ ;  /* 0x00008c000b107890 */ /* 0x002fe2000fffe0ff */
[----:B------:R-:W-:Y:S01]  /*3e70*/  UMOV UR17, UR73 ;  /* 0x0000004900117c82 */ /* 0x000fe20008000000 */
[----:B------:R-:W-:Y:S01]  /*3e80*/  UMOV UR19, UR59 ;  /* 0x0000003b00137c82 */ /* 0x000fe20008000000 */
[----:B------:R-:W-:Y:S01]  /*3e90*/  UMOV UR20, UR60 ;  /* 0x0000003c00147c82 */ /* 0x000fe20008000000 */
[----:B------:R-:W-:Y:S01]  /*3ea0*/  UMOV UR21, UR61 ;  /* 0x0000003d00157c82 */ /* 0x000fe20008000000 */
[----:B---3--:R-:W1:Y:S04]  /*3eb0*/  LDCU UR66, c[0x0][0x38c] ;  /* 0x00007180ff4277ac */ /* 0x008e680008000800 */
[----:B------:R3:W-:Y:S01]  /*3ec0*/  UTMALDG.4D.IM2COL [UR16], [UR8], UR6 ;  /* 0x00000010080073b4 */ /* 0x0007e20008058006 */
[----:B------:R-:W2:Y:S01]  /*3ed0*/  LDCU.64 UR64, c[0x0][0x348] ;  /* 0x00006900ff4077ac */ /* 0x000ea20008000a00 */
[----:B----4-:R-:W-:Y:S01]  /*3ee0*/  UIADD3 UR24, UPT, UPT, UR11, 0x9400, URZ ;  /* 0x000094000b187890 */ /* 0x010fe2000fffe0ff */
[----:B------:R-:W-:Y:S01]  /*3ef0*/  UTMALDG.4D.IM2COL [UR48], [UR8], UR6 ;  /* 0x00000030080073b4 */ /* 0x000fe20008058006 */
[----:B------:R-:W-:Y:S01]  /*3f00*/  UMOV UR25, UR73 ;  /* 0x0000004900197c82 */ /* 0x000fe20008000000 */
[----:B------:R-:W-:Y:S01]  /*3f10*/  UMOV UR27, UR51 ;  /* 0x00000033001b7c82 */ /* 0x000fe20008000000 */
[----:B------:R-:W-:Y:S01]  /*3f20*/  UMOV UR28, UR52 ;  /* 0x00000034001c7c82 */ /* 0x000fe20008000000 */
[----:B------:R-:W-:Y:S04]  /*3f30*/  UMOV UR29, UR53 ;  /* 0x00000035001d7c82 */ /* 0x000fe80008000000 */
[----:B------:R4:W-:Y:S01]  /*3f40*/  UTMALDG.4D.IM2COL [UR24], [UR8], UR6 ;  /* 0x00000018080073b4 */ /* 0x0009e20008058006 */
[----:B-1----:R-:W-:Y:S02]  /*3f50*/  UISETP.NE.AND UP1, UPT, UR31, UR66, UPT ;  /* 0x000000421f00728c */ /* 0x002fe4000bf25270 */
[----:B--2---:R-:W-:Y:S01]  /*3f60*/  UIADD3 UR22, UP0, UPT, UR64, 0x180, URZ ;  /* 0x0000018040167890 */ /* 0x004fe2000ff1e0ff */
[----:B------:R1:W-:Y:S03]  /*3f70*/  UTMALDG.4D.IM2COL [UR40], [UR8], UR6 ;  /* 0x00000028080073b4 */ /* 0x0003e60008058006 */
[----:B------:R-:W-:Y:S05]  /*3f80*/  UIADD3.X UR23, UPT, UPT, URZ, UR65, URZ, UP0, !UPT ;  /* 0x00000041ff177290 */ /* 0x000fea00087fe4ff */
[----:B------:R-:W-:Y:S04]  /*3f90*/  @UP1 UIADD3 UR7, UPT, UPT, UR74, URZ, URZ ;  /* 0x000000ff4a071290 */ /* 0x000fe8000fffe0ff */
[----:B------:R-:W-:Y:S04]  /*3fa0*/  UISETP.NE.AND UP0, UPT, UR7, UR54, UPT ;  /* 0x000000360700728c */ /* 0x000fe8000bf05270 */
[----:B------:R-:W-:Y:S02]  /*3fb0*/  USEL UR7, UR7, URZ, UP0 ;  /* 0x000000ff07077287 */ /* 0x000fe40008000000 */
[----:B---3--:R-:W-:Y:S01]  /*3fc0*/  UIADD3 UR16, UPT, UPT, UR11, 0x9c00, URZ ;  /* 0x00009c000b107890 */ /* 0x008fe2000fffe0ff */
[----:B------:R-:W-:Y:S01]  /*3fd0*/  UMOV UR19, UR43 ;  /* 0x0000002b00137c82 */ /* 0x000fe20008000000 */
[----:B------:R-:W-:Y:S01]  /*3fe0*/  UMOV UR20, UR44 ;  /* 0x0000002c00147c82 */ /* 0x000fe20008000000 */
[----:B------:R-:W-:Y:S01]  /*3ff0*/  UMOV UR21, UR45 ;  /* 0x0000002d00157c82 */ /* 0x000fe20008000000 */
[----:B------:R-:W-:Y:S05]  /*4000*/  IMAD.U32 R2, RZ, RZ, UR7 ;  /* 0x00000007ff027e24 */ /* 0x000fea000f8e00ff */
[----:B------:R2:W-:Y:S01]  /*4010*/  UTMALDG.4D.IM2COL [UR16], [UR8], UR6 ;  /* 0x00000010080073b4 */ /* 0x0005e20008058006 */
[----:B----4-:R-:W-:Y:S01]  /*4020*/  UIADD3 UR24, UPT, UPT, UR11, 0xa400, URZ ;  /* 0x0000a4000b187890 */ /* 0x010fe2000fffe0ff */
[----:B------:R-:W-:Y:S01]  /*4030*/  UTMALDG.4D.IM2COL [UR32], [UR8], UR6 ;  /* 0x00000020080073b4 */ /* 0x000fe20008058006 */
[----:B------:R-:W-:Y:S01]  /*4040*/  ULEA UR11, UR12, UR38, 0x2 ;  /* 0x000000260c0b7291 */ /* 0x000fe2000f8e10ff */
[----:B------:R-:W-:Y:S01]  /*4050*/  UMOV UR27, UR35 ;  /* 0x00000023001b7c82 */ /* 0x000fe20008000000 */
[----:B------:R-:W-:Y:S01]  /*4060*/  UMOV UR28, UR36 ;  /* 0x00000024001c7c82 */ /* 0x000fe20008000000 */
[----:B------:R-:W-:Y:S01]  /*4070*/  UMOV UR29, UR37 ;  /* 0x00000025001d7c82 */ /* 0x000fe20008000000 */
[----:B------:R-:W-:Y:S01]  /*4080*/  UMOV UR12, UR13 ;  /* 0x0000000d000c7c82 */ /* 0x000fe20008000000 */
[----:B-1----:R-:W-:Y:S02]  /*4090*/  UMOV UR42, 0x30000 ;  /* 0x00030000002a7882 */ /* 0x002fe40000000000 */
[----:B------:R1:W-:Y:S01]  /*40a0*/  UTMALDG.4D.IM2COL [UR24], [UR8], UR6 ;  /* 0x00000018080073b4 */ /* 0x0003e20008058006 */
[----:B------:R-:W-:Y:S01]  /*40b0*/  UMOV UR40, 0x0 ;  /* 0x0000000000287882 */ /* 0x000fe20000000000 */
[----:B------:R-:W-:Y:S01]  /*40c0*/  UMOV UR41, 0x10000000 ;  /* 0x1000000000297882 */ /* 0x000fe20000000000 */
[----:B--2---:R-:W-:Y:S01]  /*40d0*/  ULOP3.LUT UR19, UR62, UR72, URZ, 0xfc, !UPT ;  /* 0x000000483e137292 */ /* 0x004fe2000f8efcff */
[----:B------:R-:W-:Y:S01]  /*40e0*/  R2UR UR18, R11 ;  /* 0x000000000b1272ca */ /* 0x000fe200000e0000 */
[----:B------:R-:W-:Y:S01]  /*40f0*/  UIADD3 UR16, UPT, UPT, UR11, 0x1e800, URZ ;  /* 0x0001e8000b107890 */ /* 0x000fe2000fffe0ff */
[----:B------:R-:W-:Y:S01]  /*4100*/  UMOV UR20, UR13 ;  /* 0x0000000d00147c82 */ /* 0x000fe20008000000 */
[----:B------:R-:W-:Y:S01]  /*4110*/  UMOV UR21, UR74 ;  /* 0x0000004a00157c82 */ /* 0x000fe20008000000 */
[----:B------:R-:W-:Y:S09]  /*4120*/  UMOV UR13, UR74 ;  /* 0x0000004a000d7c82 */ /* 0x000ff20008000000 */
[----:B------:R-:W-:Y:S01]  /*4130*/  UTMALDG.4D.MULTICAST [UR16], [UR22], UR42, desc[UR40] ;  /* 0x00002810160073b4 */ /* 0x000fe2000801982a */
[----:B-1----:R-:W-:Y:S02]  /*4140*/  UIADD3 UR8, UPT, UPT, UR11, 0x20800, URZ ;  /* 0x000208000b087890 */ /* 0x002fe4000fffe0ff */
[----:B------:R-:W-:Y:S02]  /*4150*/  UIADD3 UR6, UPT, UPT, UR30, 0x1, URZ ;  /* 0x000000011e067890 */ /* 0x000fe4000fffe0ff */
[----:B------:R-:W-:Y:S02]  /*4160*/  @UP0 UIADD3 UR6, UPT, UPT, UR30, URZ, URZ ;  /* 0x000000ff1e060290 */ /* 0x000fe4000fffe0ff */
[----:B------:R-:W-:Y:S01]  /*4170*/  UISETP.GT.U32.AND UP0, UPT, UR46, 0x1, UPT ;  /* 0x000000012e00788c */ /* 0x000fe2000bf04070 */
[----:B------:R-:W-:Y:S01]  /*4180*/  UMOV UR9, UR73 ;  /* 0x0000004900097c82 */ /* 0x000fe20008000000 */
[----:B------:R-:W-:Y:S02]  /*4190*/  UMOV UR11, UR19 ;  /* 0x00000013000b7c82 */ /* 0x000fe40008000000 */
[----:B------:R1:W-:Y:S01]  /*41a0*/  UTMALDG.4D.MULTICAST [UR8], [UR22], UR42, desc[UR40] ;  /* 0x00002808160073b4 */ /* 0x0003e2000801982a */
[----:B------:R-:W-:Y:S01]  /*41b0*/  UMOV UR30, UR6 ;  /* 0x00000006001e7c82 */ /* 0x000fe20008000000 */
[----:B-1----:R-:W-:Y:S02]  /*41c0*/  USEL UR9, UR31, URZ, UP1 ;  /* 0x000000ff1f097287 */ /* 0x002fe40008800000 */
[----:B------:R-:W-:Y:S01]  /*41d0*/  UIADD3 UR8, UPT, UPT, UR46, -0x1, URZ ;  /* 0xffffffff2e087890 */ /* 0x000fe2000fffe0ff */
[----:B------:R-:W-:Y:S03]  /*41e0*/  UMOV UR12, UR47 ;  /* 0x0000002f000c7c82 */ /* 0x000fe60008000000 */
[----:B------:R-:W-:Y:S03]  /*41f0*/  IMAD.U32 R0, RZ, RZ, UR9 ;  /* 0x00000009ff007e24 */ /* 0x000fe6000f8e00ff */
[----:B------:R-:W-:Y:S01]  /*4200*/  UMOV UR46, UR8 ;  /* 0x00000008002e7c82 */ /* 0x000fe20008000000 */
[----:B------:R-:W-:Y:S05]  /*4210*/  BRA.U UP0, `(.L_x_35) ;  /* 0xfffffff100e87547 */ /* 0x000fea000b83ffff */
.L_x_29:
[----:B-1----:R-:W-:Y:S01]  /*4220*/  SHF.L.U32 R5, R3, 0x1f, RZ ;  /* 0x0000001f03057819 */ /* 0x002fe200000006ff */
[----:B------:R-:W-:-:S03]  /*4230*/  NOP ;  /* 0x0000000000007918 */ /* 0x000fc60000000000 */
[----:B--2---:R-:W1:Y:S02]  /*4240*/  SYNCS.PHASECHK.TRANS64.TRYWAIT P0, [UR38+0xa0], R5 ;  /* 0x0000a005ff0075a7 */ /* 0x004e640008001126 */
[----:B-1----:R-:W-:Y:S05]  /*4250*/  @!P0 BRA `(.L_x_36) ;  /* 0x0000005800d48947 */ /* 0x002fea0003800000 */
.L_x_119:
[----:B------:R-:W2:Y:S01]  /*4260*/  LDS.128 R8, [UR38+0xe0] ;  /* 0x0000e026ff087984 */ /* 0x000ea20008000c00 */
[----:B------:R-:W-:Y:S01]  /*4270*/  UIADD3 UR4, UPT, UPT, UR38, 0xa8, URZ ;  /* 0x000000a826047890 */ /* 0x000fe2000fffe0ff */
[----:B------:R-:W-:Y:S01]  /*4280*/  R2UR UR7, R15 ;  /* 0x000000000f0772ca */ /* 0x000fe200000e0000 */
[----:B------:R-:W-:Y:S01]  /*4290*/  UISETP.GE.AND UP0, UPT, UR39, 0x1, UPT ;  /* 0x000000012700788c */ /* 0x000fe2000bf06270 */
[----:B------:R-:W-:Y:S01]  /*42a0*/  @!PT LDS RZ, [RZ] ;  /* 0x00000000fffff984 */ /* 0x000fe20000000800 */
[----:B------:R-:W-:Y:S01]  /*42b0*/  @!PT LDS RZ, [RZ] ;  /* 0x00000000fffff984 */ /* 0x000fe20000000800 */
[----:B------:R-:W-:Y:S01]  /*42c0*/  @!PT LDS RZ, [RZ] ;  /* 0x00000000fffff984 */ /* 0x000fe20000000800 */
[----:B------:R-:W-:Y:S01]  /*42d0*/  @!PT LDS RZ, [RZ] ;  /* 0x00000000fffff984 */ /* 0x000fe20000000800 */
[----:B------:R3:W-:Y:S06]  /*42e0*/  MEMBAR.ALL.CTA ;  /* 0x0000000000007992 */ /* 0x0007ec0000008000 */
[----:B---3--:R-:W3:Y:S01]  /*42f0*/  FENCE.VIEW.ASYNC.S ;  /* 0x00000000000073c6 */ /* 0x008ee20000000000 */
[----:B------:R-:W-:-:S09]  /*4300*/  UPRMT UR4, URZ, 0x654, UR4 ;  /* 0x00000654ff047896 */ /* 0x000fd20008000004 */
[----:B---3--:R-:W-:Y:S01]  /*4310*/  SYNCS.ARRIVE.TRANS64.RED.A1T0 RZ, [UR4], RZ ;  /* 0x000000ffffff79a7 */ /* 0x008fe20008100404 */
[----:B--2---:R-:W-:-:S13]  /*4320*/  LOP3.LUT P0, RZ, R10, 0x1, RZ, 0xc0, !PT ;  /* 0x000000010aff7812 */ /* 0x004fda000780c0ff */
[----:B------:R-:W-:Y:S01]  /*4330*/  VOTEU.ANY UP1, P0 ;  /* 0x0000000000ff7886 */ /* 0x000fe20000020100 */
[----:B------:R-:W-:-:S13]  /*4340*/  PLOP3.LUT P0, PT, PT, PT, UP1, 0x80, 0x8 ;  /* 0x000000000008781c */ /* 0x000fda0003f0f018 */
[----:B-1----:R-:W-:Y:S02]  /*4350*/  @P0 MOV R0, R8 ;  /* 0x0000000800000202 */ /* 0x002fe40000000f00 */
[----:B------:R-:W-:Y:S02]  /*4360*/  @P0 LOP3.LUT R8, R9, 0xffff, RZ, 0xc0, !PT ;  /* 0x0000ffff09080812 */ /* 0x000fe400078ec0ff */
[----:B------:R-:W-:Y:S02]  /*4370*/  @P0 R2UR UR6, R0 ;  /* 0x00000000000602ca */ /* 0x000fe400000e0000 */
[----:B------:R-:W-:-:S11]  /*4380*/  @P0 R2UR UR5, R8 ;  /* 0x00000000080502ca */ /* 0x000fd600000e0000 */
[----:B------:R-:W-:Y:S02]  /*4390*/  @UP1 UMOV UR7, UR6 ;  /* 0x0000000600071c82 */ /* 0x000fe40008000000 */
[----:B------:R-:W-:Y:S01]  /*43a0*/  IMAD.U32 R15, RZ, RZ, UR7 ;  /* 0x00000007ff0f7e24 */ /* 0x000fe2000f8e00ff */
[----:B------:R-:W-:Y:S01]  /*43b0*/  @UP1 UMOV UR71, UR5 ;  /* 0x0000000500471c82 */ /* 0x000fe20008000000 */
[----:B------:R-:W-:Y:S05]  /*43c0*/  BRA.U !UP0, `(.L_x_37) ;  /* 0x0000000108e47547 */ /* 0x000fea000b800000 */
[----:B------:R-:W1:Y:S01]  /*43d0*/  LDCU.128 UR12, c[0x0][0xb10] ;  /* 0x00016200ff0c77ac */ /* 0x000e620008000c00 */
[----:B------:R-:W-:Y:S02]  /*43e0*/  R2UR UR8, R13 ;  /* 0x000000000d0872ca */ /* 0x000fe400000e0000 */
[----:B------:R-:W-:Y:S01]  /*43f0*/  R2UR UR9, R14 ;  /* 0x000000000e0972ca */ /* 0x000fe200000e0000 */
[----:B------:R-:W2:Y:S01]  /*4400*/  LDCU UR19, c[0x0][0xb20] ;  /* 0x00016400ff1377ac */ /* 0x000ea20008000800 */
[----:B------:R-:W-:Y:S01]  /*4410*/  R2UR UR20, R15 ;  /* 0x000000000f1472ca */ /* 0x000fe200000e0000 */
[----:B------:R-:W3:Y:S01]  /*4420*/  LDCU UR18, c[0x0][0xb0c] ;  /* 0x00016180ff1277ac */ /* 0x000ee20008000800 */
[----:B------:R-:W4:Y:S01]  /*4430*/  LDCU.64 UR16, c[0x0][0xb28] ;  /* 0x00016500ff1077ac */ /* 0x000f220008000a00 */
[----:B------:R-:W-:-:S06]  /*4440*/  UISETP.NE.AND UP3, UPT, UR39, 0x1, UPT ;  /* 0x000000012700788c */ /* 0x000fcc000bf65270 */
[----:B-1----:R-:W-:Y:S02]  /*4450*/  UIMAD.WIDE.U32 UR4, UR8, UR15, URZ ;  /* 0x0000000f080472a5 */ /* 0x002fe4000f8e00ff */
[----:B------:R-:W-:Y:S02]  /*4460*/  UIMAD.WIDE.U32 UR6, UR9, UR12, URZ ;  /* 0x0000000c090672a5 */ /* 0x000fe4000f8e00ff */
[----:B------:R-:W-:Y:S02]  /*4470*/  UISETP.NE.AND UP0, UPT, UR14, 0x1, UPT ;  /* 0x000000010e00788c */ /* 0x000fe4000bf05270 */
[----:B------:R-:W-:Y:S01]  /*4480*/  UIMAD.WIDE.U32 UR10, UR71, UR15, URZ ;  /* 0x0000000f470a72a5 */ /* 0x000fe2000f8e00ff */
[----:B------:R-:W-:Y:S01]  /*4490*/  UMOV UR4, UR5 ;  /* 0x0000000500047c82 */ /* 0x000fe20008000000 */
[----:B---3--:R-:W-:Y:S02]  /*44a0*/  UISETP.NE.AND UP2, UPT, UR18, 0x1, UPT ;  /* 0x000000011200788c */ /* 0x008fe4000bf45270 */
[----:B--2---:R-:W-:-:S03]  /*44b0*/  USHF.R.U32.HI UR5, URZ, UR19, UR4 ;  /* 0x00000013ff057299 */ /* 0x004fc60008011604 */
[----:B------:R-:W-:Y:S01]  /*44c0*/  UMOV UR4, UR7 ;  /* 0x0000000700047c82 */ /* 0x000fe20008000000 */
[----:B------:R-:W-:Y:S02]  /*44d0*/  USEL UR8, UR8, UR5, !UP0 ;  /* 0x0000000508087287 */ /* 0x000fe4000c000000 */
[----:B------:R-:W-:Y:S02]  /*44e0*/  USHF.R.U32.HI UR4, URZ, UR13, UR4 ;  /* 0x0000000dff047299 */ /* 0x000fe40008011604 */
[----:B------:R-:W-:Y:S02]  /*44f0*/  UIMAD.WIDE.U32 UR6, UR20, UR12, URZ ;  /* 0x0000000c140672a5 */ /* 0x000fe4000f8e00ff */
[----:B------:R-:W-:Y:S02]  /*4500*/  USEL UR12, UR9, UR4, !UP2 ;  /* 0x00000004090c7287 */ /* 0x000fe4000d000000 */
[----:B----4-:R-:W-:Y:S01]  /*4510*/  UIMAD.WIDE.U32 UR4, UR8, UR16, URZ ;  /* 0x00000010080472a5 */ /* 0x010fe2000f8e00ff */
[----:B------:R-:W-:Y:S01]  /*4520*/  UMOV UR9, UR11 ;  /* 0x0000000b00097c82 */ /* 0x000fe20008000000 */
[----:B------:R-:W-:-:S02]  /*4530*/  UIMAD.WIDE.U32 UR10, UR12, UR16, URZ ;  /* 0x000000100c0a72a5 */ /* 0x000fc4000f8e00ff */
[----:B------:R-:W-:-:S03]  /*4540*/  USHF.R.U32.HI UR9, URZ, UR19, UR9 ;  /* 0x00000013ff097299 */ /* 0x000fc60008011609 */
[----:B------:R-:W-:Y:S01]  /*4550*/  UMOV UR4, UR5 ;  /* 0x0000000500047c82 */ /* 0x000fe20008000000 */
[----:B------:R-:W-:Y:S01]  /*4560*/  UMOV UR6, UR7 ;  /* 0x0000000700067c82 */ /* 0x000fe20008000000 */
[----:B------:R-:W-:Y:S01]  /*4570*/  @UP3 USHF.R.U32.HI UR8, URZ, UR17, UR4 ;  /* 0x00000011ff083299 */ /* 0x000fe20008011604 */
[----:B------:R-:W-:Y:S01]  /*4580*/  UMOV UR5, UR11 ;  /* 0x0000000b00057c82 */ /* 0x000fe20008000000 */
[----:B------:R-:W-:Y:S02]  /*4590*/  USHF.R.U32.HI UR13, URZ, UR13, UR6 ;  /* 0x0000000dff0d7299 */ /* 0x000fe40008011606 */
[----:B------:R-:W-:Y:S02]  /*45a0*/  USEL UR4, UR71, UR9, !UP0 ;  /* 0x0000000947047287 */ /* 0x000fe4000c000000 */
[----:B------:R-:W-:Y:S02]  /*45b0*/  @UP3 USHF.R.U32.HI UR12, URZ, UR17, UR5 ;  /* 0x00000011ff0c3299 */ /* 0x000fe40008011605 */
[----:B------:R-:W-:-:S02]  /*45c0*/  UIMAD UR6, UR39, UR8, URZ ;  /* 0x00000008270672a4 */ /* 0x000fc4000f8e02ff */
[----:B------:R-:W-:Y:S02]  /*45d0*/  USEL UR5, UR20, UR13, !UP2 ;  /* 0x0000000d14057287 */ /* 0x000fe4000d000000 */
[----:B------:R-:W-:Y:S02]  /*45e0*/  UIMAD UR8, UR39, UR12, URZ ;  /* 0x0000000c270872a4 */ /* 0x000fe4000f8e02ff */
[----:B------:R-:W-:Y:S02]  /*45f0*/  UISETP.GE.AND UP0, UPT, UR4, UR6, UPT ;  /* 0x000000060400728c */ /* 0x000fe4000bf06270 */
[----:B------:R-:W-:Y:S02]  /*4600*/  UIMAD.WIDE.U32 UR6, UR4, UR16, URZ ;  /* 0x00000010040672a5 */ /* 0x000fe4000f8e00ff */
[----:B------:R-:W-:Y:S02]  /*4610*/  UISETP.GE.OR UP0, UPT, UR5, UR8, UP0 ;  /* 0x000000080500728c */ /* 0x000fe40008706670 */
[----:B------:R-:W-:-:S02]  /*4620*/  UIMAD.WIDE.U32 UR8, UR5, UR16, URZ ;  /* 0x00000010050872a5 */ /* 0x000fc4000f8e00ff */
[----:B------:R-:W-:Y:S01]  /*4630*/  UIADD3 UR10, UPT, UPT, -UR4, URZ, URZ ;  /* 0x000000ff040a7290 */ /* 0x000fe2000fffe1ff */
[----:B------:R-:W-:Y:S02]  /*4640*/  UMOV UR6, UR7 ;  /* 0x0000000700067c82 */ /* 0x000fe40008000000 */
[----:B------:R-:W-:Y:S02]  /*4650*/  USHF.R.U32.HI UR6, URZ, UR17, UR6 ;  /* 0x00000011ff067299 */ /* 0x000fe40008011606 */
[----:B------:R-:W-:Y:S02]  /*4660*/  UIMAD UR10, UR14, UR10, UR71 ;  /* 0x0000000a0e0a72a4 */ /* 0x000fe4000f8e0247 */
[----:B------:R-:W-:Y:S01]  /*4670*/  USEL UR6, UR4, UR6, !UP3 ;  /* 0x0000000604067287 */ /* 0x000fe2000d800000 */
[----:B------:R-:W-:Y:S01]  /*4680*/  @!UP0 UMOV UR7, UR9 ;  /* 0x0000000900078c82 */ /* 0x000fe20008000000 */
[----:B------:R-:W-:Y:S02]  /*4690*/  UIADD3 UR9, UPT, UPT, -UR5, URZ, URZ ;  /* 0x000000ff05097290 */ /* 0x000fe4000fffe1ff */
[----:B------:R-:W-:-:S02]  /*46a0*/  @!UP0 USHF.R.U32.HI UR7, URZ, UR17, UR7 ;  /* 0x00000011ff078299 */ /* 0x000fc40008011607 */
[----:B------:R-:W-:Y:S02]  /*46b0*/  UIADD3 UR8, UPT, UPT, -UR6, URZ, URZ ;  /* 0x000000ff06087290 */ /* 0x000fe4000fffe1ff */
[----:B------:R-:W-:Y:S02]  /*46c0*/  @!UP0 USEL UR7, UR5, UR7, !UP3 ;  /* 0x0000000705078287 */ /* 0x000fe4000d800000 */
[----:B------:R-:W-:Y:S02]  /*46d0*/  UIMAD UR8, UR39, UR8, UR4 ;  /* 0x00000008270872a4 */ /* 0x000fe4000f8e0204 */
[----:B------:R-:W-:Y:S02]  /*46e0*/  @!UP0 UIADD3 UR6, UPT, UPT, UR6, -UR7, URZ ;  /* 0x8000000706068290 */ /* 0x000fe4000fffe0ff */
[----:B------:R-:W-:Y:S02]  /*46f0*/  @!UP0 UIMAD UR7, UR8, UR12, UR7 ;  /* 0x0000000c080782a4 */ /* 0x000fe4000f8e0207 */
[----:B------:R-:W-:-:S02]  /*4700*/  @!UP0 UIMAD UR4, UR39, UR6, UR5 ;  /* 0x00000006270482a4 */ /* 0x000fc4000f8e0205 */
[----:B------:R-:W-:Y:S02]  /*4710*/  UIMAD UR6, UR18, UR9, UR20 ;  /* 0x00000009120672a4 */ /* 0x000fe4000f8e0214 */
[----:B------:R-:W-:Y:S01]  /*4720*/  UIMAD UR71, UR4, UR14, UR10 ;  /* 0x0000000e044772a4 */ /* 0x000fe2000f8e020a */
[----:B------:R-:W-:Y:S02]  /*4730*/  @!UP0 UMOV UR5, UR7 ;  /* 0x0000000700058c82 */ /* 0x000fe40008000000 */
[----:B------:R-:W-:-:S06]  /*4740*/  UIMAD UR4, UR5, UR18, UR6 ;  /* 0x00000012050472a4 */ /* 0x000fcc000f8e0206 */
[----:B------:R-:W-:-:S07]  /*4750*/  IMAD.U32 R15, RZ, RZ, UR4 ;  /* 0x00000004ff0f7e24 */ /* 0x000fce000f8e00ff */
.L_x_37:
[----:B------:R-:W1:Y:S02]  /*4760*/  LDCU UR4, c[0x0][0xb30] ;  /* 0x00016600ff0477ac */ /* 0x000e640008000800 */
[----:B-1----:R-:W-:-:S09]  /*4770*/  UISETP.NE.AND UP0, UPT, UR4, 0x1, UPT ;  /* 0x000000010400788c */ /* 0x002fd2000bf05270 */
[----:B------:R-:W-:Y:S05]  /*4780*/  BRA.U UP0, `(.L_x_38) ;  /* 0x00000001004c7547 */ /* 0x000fea000b800000 */
[----:B------:R-:W1:Y:S01]  /*4790*/  LDCU.128 UR8, c[0x0][0xb10] ;  /* 0x00016200ff0877ac */ /* 0x000e620008000c00 */
[----:B------:R-:W-:Y:S01]  /*47a0*/  R2UR UR14, R15 ;  /* 0x000000000f0e72ca */ /* 0x000fe200000e0000 */
[----:B------:R-:W2:Y:S01]  /*47b0*/  LDCU UR12, c[0x0][0xb0c] ;  /* 0x00016180ff0c77ac */ /* 0x000ea20008000800 */
[----:B------:R-:W3:Y:S11]  /*47c0*/  LDCU UR13, c[0x0][0xb20] ;  /* 0x00016400ff0d77ac */ /* 0x000ef60008000800 */
[----:B-1----:R-:W-:-:S02]  /*47d0*/  UIMAD.WIDE.U32 UR6, UR14, UR8, URZ ;  /* 0x000000080e0672a5 */ /* 0x002fc4000f8e00ff */
[----:B------:R-:W-:Y:S02]  /*47e0*/  UIMAD.WIDE.U32 UR4, UR71, UR11, URZ ;  /* 0x0000000b470472a5 */ /* 0x000fe4000f8e00ff */
[----:B--2---:R-:W-:Y:S02]  /*47f0*/  UISETP.NE.AND UP2, UPT, UR12, 0x1, UPT ;  /* 0x000000010c00788c */ /* 0x004fe4000bf45270 */
[----:B------:R-:W-:Y:S01]  /*4800*/  UISETP.NE.AND UP0, UPT, UR10, 0x1, UPT ;  /* 0x000000010a00788c */ /* 0x000fe2000bf05270 */
[----:B------:R-:W-:Y:S02]  /*4810*/  UMOV UR6, UR7 ;  /* 0x0000000700067c82 */ /* 0x000fe40008000000 */
[----:B------:R-:W-:Y:S01]  /*4820*/  UMOV UR4, UR5 ;  /* 0x0000000500047c82 */ /* 0x000fe20008000000 */
[----:B------:R-:W-:Y:S02]  /*4830*/  USHF.R.U32.HI UR6, URZ, UR9, UR6 ;  /* 0x00000009ff067299 */ /* 0x000fe40008011606 */
[----:B---3--:R-:W-:-:S02]  /*4840*/  USHF.R.U32.HI UR4, URZ, UR13, UR4 ;  /* 0x0000000dff047299 */ /* 0x008fc40008011604 */
[----:B------:R-:W-:Y:S02]  /*4850*/  USEL UR5, UR14, UR6, !UP2 ;  /* 0x000000060e057287 */ /* 0x000fe4000d000000 */
[----:B------:R-:W-:-:S04]  /*4860*/  USEL UR4, UR71, UR4, !UP0 ;  /* 0x0000000447047287 */ /* 0x000fc8000c000000 */
[----:B------:R-:W-:Y:S02]  /*4870*/  UIADD3 UR6, UPT, UPT, UR5, -UR4, URZ ;  /* 0x8000000405067290 */ /* 0x000fe4000fffe0ff */
[----:B------:R-:W-:Y:S02]  /*4880*/  UIADD3 UR4, UPT, UPT, -UR5, UR4, URZ ;  /* 0x0000000405047290 */ /* 0x000fe4000fffe1ff */
[----:B------:R-:W-:Y:S02]  /*4890*/  UIMAD UR71, UR6, UR10, UR71 ;  /* 0x0000000a064772a4 */ /* 0x000fe4000f8e0247 */
[----:B------:R-:W-:-:S06]  /*48a0*/  UIMAD UR14, UR4, UR12, UR14 ;  /* 0x0000000c040e72a4 */ /* 0x000fcc000f8e020e */
[----:B------:R-:W-:-:S07]  /*48b0*/  MOV R15, UR14 ;  /* 0x0000000e000f7c02 */ /* 0x000fce0008000f00 */
.L_x_38:
[----:B------:R-:W-:Y:S01]  /*48c0*/  R2UR UR6, R15 ;  /* 0x000000000f0672ca */ /* 0x000fe200000e0000 */
[----:B------:R-:W-:Y:S01]  /*48d0*/  UMOV UR46, UR70 ;  /* 0x00000046002e7c82 */ /* 0x000fe20008000000 */
[----:B------:R-:W-:Y:S02]  /*48e0*/  R2UR UR5, R57 ;  /* 0x00000000390572ca */ /* 0x000fe400000e0000 */
[----:B------:R-:W-:Y:S02]  /*48f0*/  R2UR UR4, R56 ;  /* 0x00000000380472ca */ /* 0x000fe400000e0000 */
[----:B------:R-:W-:Y:S02]  /*4900*/  PLOP3.LUT P1, PT, PT, PT, PT, 0x80, 0x8 ;  /* 0x000000000008781c */ /* 0x000fe40003f2f070 */
[----:B------:R-:W-:-:S07]  /*4910*/  LOP3.LUT R3, R3, 0x1, RZ, 0x3c, !PT ;  /* 0x0000000103037812 */ /* 0x000fce00078e3cff */
[----:B------:R-:W-:Y:S02]  /*4920*/  UIADD3 UR50, UPT, UPT, UR6, UR5, URZ ;  /* 0x0000000506327290 */ /* 0x000fe4000fffe0ff */
[----:B------:R-:W-:Y:S01]  /*4930*/  UIADD3 UR25, UPT, UPT, UR71, UR4, URZ ;  /* 0x0000000447197290 */ /* 0x000fe2000fffe0ff */
[----:B------:R-:W-:Y:S11]  /*4940*/  BRA.U UP1, `(.L_x_39) ;  /* 0xffffffcd01547547 */ /* 0x000ff6000b83ffff */
[----:B------:R-:W-:Y:S01]  /*4950*/  UIADD3 UR38, UPT, UPT, UR38, 0x30, URZ ;  /* 0x0000003026267890 */ /* 0x000fe2000fffe0ff */
[----:B------:R-:W-:-:S03]  /*4960*/  SHF.L.U32 R3, R4, 0x1f, RZ ;  /* 0x0000001f04037819 */ /* 0x000fc600000006ff */
[----:B------:R-:W-:-:S09]  /*4970*/  ULEA UR4, UR47, UR38, 0x3 ;  /* 0x000000262f047291 */ /* 0x000fd2000f8e18ff */
[----:B------:R-:W1:Y:S02]  /*4980*/  SYNCS.PHASECHK.TRANS64.TRYWAIT P0, [UR4], R3 ;  /* 0x00000003ff0075a7 */ /* 0x000e640008001104 */
[----:B-1----:R-:W-:Y:S05]  /*4990*/  @!P0 BRA `(.L_x_40) ;  /* 0x00000054001c8947 */ /* 0x002fea0003800000 */
.L_x_121:
[----:B------:R-:W-:-:S04]  /*49a0*/  UIADD3 UR4, UPT, UPT, UR47, 0x1, URZ ;  /* 0x000000012f047890 */ /* 0x000fc8000fffe0ff */
[----:B------:R-:W-:-:S04]  /*49b0*/  UISETP.NE.AND UP0, UPT, UR4, 0x6, UPT ;  /* 0x000000060400788c */ /* 0x000fc8000bf05270 */
[----:B------:R-:W-:Y:S02]  /*49c0*/  USEL UR6, URZ, 0x1, UP0 ;  /* 0x00000001ff067887 */ /* 0x000fe40008000000 */
[----:B------:R-:W-:-:S04]  /*49d0*/  USEL UR4, UR4, URZ, UP0 ;  /* 0x000000ff04047287 */ /* 0x000fc80008000000 */
[----:B------:R-:W-:Y:S01]  /*49e0*/  ULEA UR5, UR4, UR38, 0x3 ;  /* 0x0000002604057291 */ /* 0x000fe2000f8e18ff */
[----:B------:R-:W-:-:S04]  /*49f0*/  LOP3.LUT R2, R4, UR6, RZ, 0x3c, !PT ;  /* 0x0000000604027c12 */ /* 0x000fc8000f8e3cff */
[----:B-1----:R-:W-:-:S04]  /*4a00*/  SHF.L.U32 R3, R2, 0x1f, RZ ;  /* 0x0000001f02037819 */ /* 0x002fc800000006ff */
[----:B------:R-:W1:Y:S02]  /*4a10*/  SYNCS.PHASECHK.TRANS64.TRYWAIT P0, [UR5], R3 ;  /* 0x00000003ff0075a7 */ /* 0x000e640008001105 */
[----:B-1----:R-:W-:Y:S05]  /*4a20*/  @!P0 BRA `(.L_x_41) ;  /* 0x0000005400108947 */ /* 0x002fea0003800000 */
.L_x_123:
        /* <DEDUP_REMOVED lines=9> */
.L_x_125:
        /* <DEDUP_REMOVED lines=9> */
.L_x_127:
        /* <DEDUP_REMOVED lines=9> */
.L_x_129:
[----:B------:R-:W-:-:S04]  /*4be0*/  UIADD3 UR4, UPT, UPT, UR4, 0x1, URZ ;  /* 0x0000000104047890 */ /* 0x000fc8000fffe0ff */
[----:B------:R-:W-:-:S04]  /*4bf0*/  UISETP.NE.AND UP0, UPT, UR4, 0x6, UPT ;  /* 0x000000060400788c */ /* 0x000fc8000bf05270 */
[----:B------:R-:W-:Y:S02]  /*4c00*/  USEL UR5, URZ, 0x1, UP0 ;  /* 0x00000001ff057887 */ /* 0x000fe40008000000 */
[----:B------:R-:W-:-:S04]  /*4c10*/  USEL UR4, UR4, URZ, UP0 ;  /* 0x000000ff04047287 */ /* 0x000fc80008000000 */
[----:B------:R-:W-:Y:S01]  /*4c20*/  ULEA UR4, UR4, UR38, 0x3 ;  /* 0x0000002604047291 */ /* 0x000fe2000f8e18ff */
[----:B-1----:R-:W-:-:S04]  /*4c30*/  LOP3.LUT R3, R2, UR5, RZ, 0x3c, !PT ;  /* 0x0000000502037c12 */ /* 0x002fc8000f8e3cff */
[----:B------:R-:W-:Y:S01]  /*4c40*/  SHF.L.U32 R3, R3, 0x1f, RZ ;  /* 0x0000001f03037819 */ /* 0x000fe200000006ff */
[----:B------:R-:W-:-:S07]  /*4c50*/  IMAD.U32 R0, RZ, RZ, UR4 ;  /* 0x00000004ff007e24 */ /* 0x000fce000f8e00ff */
.L_x_45:
[----:B-1----:R1:W2:Y:S02]  /*4c60*/  SYNCS.PHASECHK.TRANS64.TRYWAIT P0, [R0+URZ], R3 ;  /* 0x00000003000075a7 */ /* 0x0022a400080011ff */
[----:B--2---:R-:W-:Y:S05]  /*4c70*/  @!P0 NANOSLEEP.SYNCS 0x989680 ;  /* 0x009896800000895d */ /* 0x004fea0003900000 */
[----:B------:R-:W2:Y:S02]  /*4c80*/  @!P0 SYNCS.PHASECHK.TRANS64 P0, [R0+URZ], R3 ;  /* 0x00000003000085a7 */ /* 0x000ea400080010ff */
[----:B--2---:R-:W-:Y:S05]  /*4c90*/  @P0 EXIT ;  /* 0x000000000000094d */ /* 0x004fea0003800000 */
[----:B------:R-:W-:Y:S05]  /*4ca0*/  BRA `(.L_x_45) ;  /* 0xfffffffc00ec7947 */ /* 0x000fea000383ffff */
.L_x_21:
[----:B------:R-:W1:Y:S02]  /*4cb0*/  S2UR UR4, SR_CgaCtaId ;  /* 0x00000000000479c3 */ /* 0x000e640000008800 */
[----:B-1----:R-:W-:-:S04]  /*4cc0*/  UISETP.NE.AND UP0, UPT, UR4, URZ, UPT ;  /* 0x000000ff0400728c */ /* 0x002fc8000bf05270 */
[----:B------:R-:W-:-:S09]  /*4cd0*/  UISETP.NE.OR UP0, UPT, UR18, 0x1, UP0 ;  /* 0x000000011200788c */ /* 0x000fd20008705670 */
[----:B------:R-:W-:Y:S05]  /*4ce0*/  BRA.U UP0, `(.L_x_46) ;  /* 0x0000000100b47547 */ /* 0x000fea000b800000 */
[----:B------:R-:W1:Y:S01]  /*4cf0*/  S2UR UR5, SR_CgaCtaId ;  /* 0x00000000000579c3 */ /* 0x000e620000008800 */
[----:B------:R-:W-:Y:S01]  /*4d00*/  UMOV UR4, 0x400 ;  /* 0x0000040000047882 */ /* 0x000fe20000000000 */
[----:B------:R-:W-:Y:S01]  /*4d10*/  HFMA2 R3, -RZ, RZ, 0, 5.9604644775390625e-08 ;  /* 0x00000001ff037431 */ /* 0x000fe200000001ff */
[----:B------:R-:W-:Y:S01]  /*4d20*/  ISETP.GE.U32.AND P0, PT, R0, 0x2, PT ;  /* 0x000000020000780c */ /* 0x000fe20003f06070 */
[----:B------:R-:W-:Y:S01]  /*4d30*/  IMAD.MOV.U32 R8, RZ, RZ, RZ ;  /* 0x000000ffff087224 */ /* 0x000fe200078e00ff */
[----:B-1----:R-:W-:-:S04]  /*4d40*/  ULEA UR4, UR5, UR4, 0x18 ;  /* 0x0000000405047291 */ /* 0x002fc8000f8ec0ff */
[----:B------:R-:W-:Y:S02]  /*4d50*/  UIADD3 UR5, UPT, UPT, UR4, 0xa8, URZ ;  /* 0x000000a804057890 */ /* 0x000fe4000fffe0ff */
[----:B------:R-:W-:Y:S02]  /*4d60*/  UIADD3 UR8, UPT, UPT, UR4, 0xa0, URZ ;  /* 0x000000a004087890 */ /* 0x000fe4000fffe0ff */
[----:B------:R-:W-:-:S12]  /*4d70*/  UPRMT UR5, URZ, 0x654, UR5 ;  /* 0x00000654ff057896 */ /* 0x000fd80008000005 */
.L_x_49:
[----:B------:R-:W-:Y:S01]  /*4d80*/  SHF.L.U32 R7, R3, 0x1f, RZ ;  /* 0x0000001f03077819 */ /* 0x000fe200000006ff */
[----:B------:R-:W-:Y:S02]  /*4d90*/  IMAD.U32 R9, RZ, RZ, UR8 ;  /* 0x00000008ff097e24 */ /* 0x000fe4000f8e00ff */
[----:B------:R-:W-:Y:S01]  /*4da0*/  @!P0 IMAD.MOV.U32 R5, RZ, RZ, 0x10 ;  /* 0x00000010ff058424 */ /* 0x000fe200078e00ff */
[----:B------:R-:W1:Y:S02]  /*4db0*/  SYNCS.PHASECHK.TRANS64.TRYWAIT P1, [UR4+0xa8], R7 ;  /* 0x0000a807ff0075a7 */ /* 0x000e640008021104 */
[----:B------:R-:W-:-:S04]  /*4dc0*/  PRMT R9, R0, 0x654, R9 ;  /* 0x0000065400097816 */ /* 0x000fc80000000009 */
[----:B------:R-:W-:Y:S01]  /*4dd0*/  SEL R2, R9, R2, !P0 ;  /* 0x0000000209027207 */ /* 0x000fe20004000000 */
[----:B-1----:R-:W-:Y:S06]  /*4de0*/  @!P1 BRA `(.L_x_47) ;  /* 0x0000005000809947 */ /* 0x002fec0003800000 */
.L_x_131:
[----:B------:R-:W-:Y:S01]  /*4df0*/  UIADD3 UR6, UPT, UPT, UR4, 0xe0, URZ ;  /* 0x000000e004067890 */ /* 0x000fe2000fffe0ff */
[----:B------:R2:W-:Y:S01]  /*4e00*/  @!P0 SYNCS.ARRIVE.TRANS64.RED RZ, [R2+URZ], R5 ;  /* 0x0000000502ff89a7 */ /* 0x0005e200080004ff */
[----:B------:R-:W-:Y:S01]  /*4e10*/  UIADD3 UR7, UPT, UPT, UR4, 0xa0, URZ ;  /* 0x000000a004077890 */ /* 0x000fe2000fffe0ff */
[----:B------:R-:W-:-:S08]  /*4e20*/  LOP3.LUT R3, R3, 0x1, RZ, 0x3c, !PT ;  /* 0x0000000103037812 */ /* 0x000fd000078e3cff */
[----:B------:R-:W-:Y:S06]  /*4e30*/  UGETNEXTWORKID.BROADCAST [UR6], [UR7] ;  /* 0x00000000060073ca */ /* 0x000fec0008000100 */
[----:B--2---:R-:W-:-:S04]  /*4e40*/  SHF.L.U32 R5, R8, 0x1f, RZ ;  /* 0x0000001f08057819 */ /* 0x004fc800000006ff */
[----:B------:R-:W2:Y:S02]  /*4e50*/  SYNCS.PHASECHK.TRANS64.TRYWAIT P1, [UR4+0xa0], R5 ;  /* 0x0000a005ff0075a7 */ /* 0x000ea40008021104 */
[----:B--2---:R-:W-:Y:S05]  /*4e60*/  @!P1 BRA `(.L_x_48) ;  /* 0x0000005000789947 */ /* 0x004fea0003800000 */
.L_x_133:
[----:B-1----:R-:W1:Y:S01]  /*4e70*/  LDS.128 R4, [UR4+0xe0] ;  /* 0x0000e004ff047984 */ /* 0x002e620008000c00 */
[----:B------:R-:W-:Y:S01]  /*4e80*/  LOP3.LUT R8, R8, 0x1, RZ, 0x3c, !PT ;  /* 0x0000000108087812 */ /* 0x000fe200078e3cff */
[----:B------:R-:W-:Y:S01]  /*4e90*/  @!PT LDS RZ, [RZ] ;  /* 0x00000000fffff984 */ /* 0x000fe20000000800 */
[----:B------:R-:W-:Y:S01]  /*4ea0*/  @!PT LDS RZ, [RZ] ;  /* 0x00000000fffff984 */ /* 0x000fe20000000800 */
[----:B------:R-:W-:Y:S01]  /*4eb0*/  @!PT LDS RZ, [RZ] ;  /* 0x00000000fffff984 */ /* 0x000fe20000000800 */
[----:B------:R-:W-:Y:S01]  /*4ec0*/  @!PT LDS RZ, [RZ] ;  /* 0x00000000fffff984 */ /* 0x000fe20000000800 */
[----:B------:R2:W-:Y:S06]  /*4ed0*/  MEMBAR.ALL.CTA ;  /* 0x0000000000007992 */ /* 0x0005ec0000008000 */
[----:B--2---:R-:W2:Y:S02]  /*4ee0*/  FENCE.VIEW.ASYNC.S ;  /* 0x00000000000073c6 */ /* 0x004ea40000000000 */
[----:B--2---:R-:W-:Y:S01]  /*4ef0*/  SYNCS.ARRIVE.TRANS64.RED.A1T0 RZ, [UR5], RZ ;  /* 0x000000ffffff79a7 */ /* 0x004fe20008100405 */
[----:B-1----:R-:W-:-:S13]  /*4f00*/  LOP3.LUT P1, RZ, R6, 0x1, RZ, 0xc0, !PT ;  /* 0x0000000106ff7812 */ /* 0x002fda000782c0ff */
[----:B------:R-:W-:Y:S05]  /*4f10*/  @P1 BRA `(.L_x_49) ;  /* 0xfffffffc00981947 */ /* 0x000fea000383ffff */
[----:B------:R-:W-:-:S04]  /*4f20*/  SHF.L.U32 R0, R3, 0x1f, RZ ;  /* 0x0000001f03007819 */ /* 0x000fc800000006ff */
[----:B------:R-:W1:Y:S02]  /*4f30*/  SYNCS.PHASECHK.TRANS64 P0, [UR4+0xa8], R0 ;  /* 0x0000a800ff0075a7 */ /* 0x000e640008001004 */
[----:B-1----:R-:W-:Y:S05]  /*4f40*/  @P0 EXIT ;  /* 0x000000000000094d */ /* 0x002fea0003800000 */
[----:B------:R-:W-:-:S07]  /*4f50*/  MOV R0, UR4 ;  /* 0x0000000400007c02 */ /* 0x000fce0008000f00 */
.L_x_50:
[----:B-1----:R-:W-:-:S04]  /*4f60*/  SHF.L.U32 R5, R3, 0x1f, RZ ;  /* 0x0000001f03057819 */ /* 0x002fc800000006ff */
[----:B------:R1:W2:Y:S03]  /*4f70*/  SYNCS.PHASECHK.TRANS64.TRYWAIT P0, [R0+URZ+0xa8], R5 ;  /* 0x0000a805000075a7 */ /* 0x0002a600080011ff */
[----:B--2---:R-:W-:Y:S05]  /*4f80*/  @!P0 NANOSLEEP.SYNCS 0x989680 ;  /* 0x009896800000895d */ /* 0x004fea0003900000 */
[----:B------:R-:W2:Y:S02]  /*4f90*/  @!P0 SYNCS.PHASECHK.TRANS64 P0, [R0+URZ+0xa8], R5 ;  /* 0x0000a805000085a7 */ /* 0x000ea400080010ff */
[----:B--2---:R-:W-:Y:S05]  /*4fa0*/  @P0 EXIT ;  /* 0x000000000000094d */ /* 0x004fea0003800000 */
[----:B------:R-:W-:Y:S05]  /*4fb0*/  BRA `(.L_x_50) ;  /* 0xfffffffc00e87947 */ /* 0x000fea000383ffff */
.L_x_46:
[----:B------:R-:W-:Y:S05]  /*4fc0*/  BRA.U UP4, `(.L_x_51) ;  /* 0x0000001104107547 */ /* 0x000fea000b800000 */
[----:B------:R-:W1:Y:S01]  /*4fd0*/  S2UR UR7, SR_CgaCtaId ;  /* 0x00000000000779c3 */ /* 0x000e620000008800 */
[----:B------:R-:W-:Y:S01]  /*4fe0*/  UMOV UR4, 0x40 ;  /* 0x0000004000047882 */ /* 0x000fe20000000000 */
[----:B------:R-:W-:Y:S01]  /*4ff0*/  NOP ;  /* 0x0000000000007918 */ /* 0x000fe20000000000 */
[----:B------:R-:W-:Y:S01]  /*5000*/  UMOV UR6, 0x400 ;  /* 0x0000040000067882 */ /* 0x000fe20000000000 */
[----:B-1----:R-:W-:Y:S02]  /*5010*/  ULEA UR5, UR7, UR4, 0x18 ;  /* 0x0000000407057291 */ /* 0x002fe4000f8ec0ff */
[----:B------:R-:W-:-:S07]  /*5020*/  ULEA UR6, UR7, UR6, 0x18 ;  /* 0x0000000607067291 */ /* 0x000fce000f8ec0ff */
[----:B------:R-:W1:Y:S02]  /*5030*/  LDS.U8 R0, [UR5+0x1c] ;  /* 0x00001c05ff007984 */ /* 0x000e640008000000 */
[----:B-1----:R-:W-:-:S13]  /*5040*/  ISETP.NE.AND P0, PT, R0, RZ, PT ;  /* 0x000000ff0000720c */ /* 0x002fda0003f05270 */
[----:B------:R-:W-:Y:S05]  /*5050*/  @P0 BRA `(.L_x_52) ;  /* 0x0000000000580947 */ /* 0x000fea0003800000 */
[----:B------:R-:W-:-:S13]  /*5060*/  ELECT P0, URZ, PT ;  /* 0x0000000000ff782f */ /* 0x000fda0003800000 */
[----:B------:R-:W-:Y:S05]  /*5070*/  @!P0 BRA `(.L_x_53) ;  /* 0x0000000000608947 */ /* 0x000fea0003800000 */
[----:B------:R-:W-:Y:S01]  /*5080*/  UMOV UR4, 0x10 ;  /* 0x0000001000047882 */ /* 0x000fe20000000000 */
[----:B------:R-:W-:Y:S01]  /*5090*/  HFMA2 R0, -RZ, RZ, 0, 5.9604644775390625e-08 ;  /* 0x00000001ff007431 */ /* 0x000fe200000001ff */
[----:B------:R-:W-:-:S03]  /*50a0*/  MOV R3, 0xffff ;  /* 0x0000ffff00037802 */ /* 0x000fc60000000f00 */
[----:B------:R-:W-:Y:S04]  /*50b0*/  DEPBAR.LE SB1, 0x36 ;  /* 0x00009d800000791a */ /* 0x000fe80000000000 */
[----:B------:R-:W1:Y:S02]  /*50c0*/  UTCATOMSWS.FIND_AND_SET.ALIGN UP0, UR4, UR4 ;  /* 0x00000004000475e3 */ /* 0x000e640008000800 */
[----:B-1----:R-:W-:Y:S01]  /*50d0*/  MOV R4, UR4 ;  /* 0x0000000400047c02 */ /* 0x002fe20008000f00 */
[----:B------:R-:W-:Y:S06]  /*50e0*/  BRA.U UP0, `(.L_x_54) ;  /* 0x0000000100187547 */ /* 0x000fec000b800000 */
.L_x_55:
[----:B------:R-:W-:Y:S05]  /*50f0*/  NANOSLEEP 0x64 ;  /* 0x000000640000795d */ /* 0x000fea0003800000 */
[----:B------:R-:W-:-:S05]  /*5100*/  UMOV UR4, 0x10 ;  /* 0x0000001000047882 */ /* 0x000fca0000000000 */
[----:B------:R-:W-:Y:S04]  /*5110*/  DEPBAR.LE SB1, 0x36 ;  /* 0x00009d800000791a */ /* 0x000fe80000000000 */
[----:B------:R-:W1:Y:S02]  /*5120*/  UTCATOMSWS.FIND_AND_SET.ALIGN UP0, UR4, UR4 ;  /* 0x00000004000475e3 */ /* 0x000e640008000800 */
[----:B-1----:R-:W-:Y:S01]  /*5130*/  MOV R4, UR4 ;  /* 0x0000000400047c02 */ /* 0x002fe20008000f00 */
[----:B------:R-:W-:Y:S05]  /*5140*/  BRA.U !UP0, `(.L_x_55) ;  /* 0xfffffffd08e87547 */ /* 0x000fea000b83ffff */
.L_x_54:
[-C--:B------:R-:W-:Y:S02]  /*5150*/  SHF.L.U32 R3, R3, R4.reuse, RZ ;  /* 0x0000000403037219 */ /* 0x080fe400000006ff */
[----:B------:R-:W-:Y:S01]  /*5160*/  SHF.L.U32 R0, R0, R4, RZ ;  /* 0x0000000400007219 */ /* 0x000fe200000006ff */
[----:B------:R-:W-:Y:S02]  /*5170*/  IMAD.SHL.U32 R4, R4, 0x20, RZ ;  /* 0x0000002004047824 */ /* 0x000fe400078e00ff */
[----:B------:R1:W-:Y:S04]  /*5180*/  ATOMS.OR RZ, [UR5+0x14], R3 ;  /* 0x00001403ffff798c */ /* 0x0003e8000b000005 */
[----:B------:R1:W-:Y:S04]  /*5190*/  ATOMS.OR RZ, [UR5+0x18], R0 ;  /* 0x00001800ffff798c */ /* 0x0003e8000b000005 */
[----:B------:R1:W-:Y:S01]  /*51a0*/  STS [UR6+0xf0], R4 ;  /* 0x0000f004ff007988 */ /* 0x0003e20008000806 */
[----:B------:R-:W-:Y:S05]  /*51b0*/  BRA `(.L_x_53) ;  /* 0x0000000000107947 */ /* 0x000fea0003800000 */
.L_x_52:
[----:B------:R-:W-:Y:S02]  /*51c0*/  MOV R0, 0xffffffff ;  /* 0xffffffff00007802 */ /* 0x000fe40000000f00 */
[----:B------:R-:W-:-:S03]  /*51d0*/  MOV R4, 0x5200 ;  /* 0x0000520000047802 */ /* 0x000fc60000000f00 */
[----:B------:R1:W-:Y:S04]  /*51e0*/  STS [UR6+0xf0], R0 ;  /* 0x0000f000ff007988 */ /* 0x0003e80008000806 */
[----:B-1---5:R-:W-:Y:S05]  /*51f0*/  CALL.REL.NOINC `($__internal_1_$__cuda_sm10x_tcgen05_guardrail_trap_phase_invalid_during_alloc) ;  /* 0x0000005400147944 */ /* 0x022fea0003c00000 */
.L_x_53:
[----:B------:R-:W-:Y:S05]  /*5200*/  WARPSYNC.ALL ;  /* 0x0000000000007948 */ /* 0x000fea0003800000 */
[----:B------:R-:W2:Y:S01]  /*5210*/  S2UR UR4, SR_CgaCtaId ;  /* 0x00000000000479c3 */ /* 0x000ea20000008800 */
[----:B------:R-:W-:Y:S01]  /*5220*/  UMOV UR23, 0x400 ;  /* 0x0000040000177882 */ /* 0x000fe20000000000 */
[----:B------:R-:W-:-:S06]  /*5230*/  NOP ;  /* 0x0000000000007918 */ /* 0x000fcc0000000000 */
[----:B------:R-:W-:Y:S06]  /*5240*/  BAR.ARV 0x6, 0xa0 ;  /* 0x0182800000007b1d */ /* 0x000fec0000002000 */
[----:B------:R-:W3:Y:S01]  /*5250*/  LDCU.64 UR6, c[0x0][0x388] ;  /* 0x00007100ff0677ac */ /* 0x000ee20008000a00 */
[----:B------:R-:W-:Y:S01]  /*5260*/  LOP3.LUT R2, R2, 0xffff, RZ, 0xc0, !PT ;  /* 0x0000ffff02027812 */ /* 0x000fe200078ec0ff */
[----:B------:R-:W-:Y:S02]  /*5270*/  IMAD.MOV.U32 R9, RZ, RZ, 0x1 ;  /* 0x00000001ff097424 */ /* 0x000fe400078e00ff */
[----:B------:R-:W-:Y:S01]  /*5280*/  IMAD.MOV.U32 R8, RZ, RZ, RZ ;  /* 0x000000ffff087224 */ /* 0x000fe200078e00ff */
[----:B------:R-:W-:Y:S01]  /*5290*/  R2UR UR24, R2 ;  /* 0x00000000021872ca */ /* 0x000fe200000e0000 */
[----:B-1----:R-:W-:Y:S01]  /*52a0*/  IMAD.MOV.U32 R3, RZ, RZ, RZ ;  /* 0x000000ffff037224 */ /* 0x002fe200078e00ff */
[----:B------:R-:W-:Y:S01]  /*52b0*/  UMOV UR27, URZ ;  /* 0x000000ff001b7c82 */ /* 0x000fe20008000000 */
[----:B------:R-:W-:Y:S01]  /*52c0*/  UMOV UR22, URZ ;  /* 0x000000ff00167c82 */ /* 0x000fe20008000000 */
[----:B------:R-:W-:Y:S01]  /*52d0*/  UMOV UR44, 0x0 ;  /* 0x00000000002c7882 */ /* 0x000fe20000000000 */
[----:B--2---:R-:W-:Y:S01]  /*52e0*/  ULEA UR23, UR4, UR23, 0x18 ;  /* 0x0000001704177291 */ /* 0x004fe2000f8ec0ff */
[----:B------:R-:W-:Y:S01]  /*52f0*/  UMOV UR45, 0x4110910 ;  /* 0x04110910002d7882 */ /* 0x000fe20000000000 */
[----:B------:R-:W-:-:S02]  /*5300*/  UMOV UR42, 0x0 ;  /* 0x00000000002a7882 */ /* 0x000fc40000000000 */
[----:B------:R-:W-:Y:S01]  /*5310*/  UIADD3 UR29, UPT, UPT, UR23, 0xa8, URZ ;  /* 0x000000a8171d7890 */ /* 0x000fe2000fffe0ff */
[----:B------:R-:W-:Y:S01]  /*5320*/  UMOV UR43, 0x4110910 ;  /* 0x04110910002b7882 */ /* 0x000fe20000000000 */
[----:B------:R-:W-:Y:S01]  /*5330*/  UMOV UR40, 0x0 ;  /* 0x0000000000287882 */ /* 0x000fe20000000000 */
[----:B---3--:R-:W-:Y:S02]  /*5340*/  UIADD3 UR4, UPT, UPT, UR6, 0x3f, URZ ;  /* 0x0000003f06047890 */ /* 0x008fe4000fffe0ff */
[----:B------:R-:W1:Y:S01]  /*5350*/  LDS R0, [UR23+0xf0] ;  /* 0x0000f017ff007984 */ /* 0x000e620008000800 */
[----:B------:R-:W2:Y:S01]  /*5360*/  LDCU UR6, c[0x0][0x390] ;  /* 0x00007200ff0677ac */ /* 0x000ea20008000800 */
[----:B------:R-:W-:Y:S01]  /*5370*/  USHF.R.S32.HI UR5, URZ, 0x1f, UR4 ;  /* 0x0000001fff057899 */ /* 0x000fe20008011404 */
[----:B------:R-:W-:Y:S01]  /*5380*/  UMOV UR41, 0x4110910 ;  /* 0x0411091000297882 */ /* 0x000fe20000000000 */
[----:B------:R-:W-:Y:S02]  /*5390*/  UMOV UR38, 0x0 ;  /* 0x0000000000267882 */ /* 0x000fe40000000000 */
[----:B------:R-:W-:-:S02]  /*53a0*/  ULEA.HI UR4, UR5, UR4, URZ, 0x6 ;  /* 0x0000000405047291 */ /* 0x000fc4000f8f30ff */
[----:B------:R-:W-:Y:S02]  /*53b0*/  UIADD3 UR5, UPT, UPT, UR23, 0x6800, URZ ;  /* 0x0000680017057890 */ /* 0x000fe4000fffe0ff */
[----:B------:R-:W-:Y:S02]  /*53c0*/  USHF.R.S32.HI UR4, URZ, 0x6, UR4 ;  /* 0x00000006ff047899 */ /* 0x000fe40008011404 */
[----:B------:R-:W-:Y:S02]  /*53d0*/  USHF.R.U32.HI UR5, URZ, 0x4, UR5 ;  /* 0x00000004ff057899 */ /* 0x000fe40008011605 */
[----:B------:R-:W-:Y:S02]  /*53e0*/  UIMAD UR7, UR4, UR7, URZ ;  /* 0x00000007040772a4 */ /* 0x000fe4000f8e02ff */
[----:B------:R-:W-:Y:S02]  /*53f0*/  UIADD3 UR4, UPT, UPT, UR23, 0x1e800, URZ ;  /* 0x0001e80017047890 */ /* 0x000fe4000fffe0ff */
[----:B------:R-:W-:-:S02]  /*5400*/  ULOP3.LUT UR5, UR5, 0x3fff, URZ, 0xc0, !UPT ;  /* 0x00003fff05057892 */ /* 0x000fc4000f8ec0ff */
[----:B------:R-:W-:Y:S01]  /*5410*/  USHF.R.U32.HI UR4, URZ, 0x4, UR4 ;  /* 0x00000004ff047899 */ /* 0x000fe20008011604 */
[----:B------:R-:W-:Y:S01]  /*5420*/  UMOV UR39, 0x4110910 ;  /* 0x0411091000277882 */ /* 0x000fe20000000000 */
[----:B------:R-:W-:Y:S02]  /*5430*/  UMOV UR36, 0x0 ;  /* 0x0000000000247882 */ /* 0x000fe40000000000 */
[----:B------:R-:W-:Y:S02]  /*5440*/  ULOP3.LUT UR26, UR4, 0x3fff, URZ, 0xc0, !UPT ;  /* 0x00003fff041a7892 */ /* 0x000fe4000f8ec0ff */
[----:B--2---:R-:W-:Y:S01]  /*5450*/  UIMAD UR4, UR7, UR6, URZ ;  /* 0x00000006070472a4 */ /* 0x004fe2000f8e02ff */
[----:B------:R-:W-:Y:S01]  /*5460*/  UMOV UR37, 0x4110910 ;  /* 0x0411091000257882 */ /* 0x000fe20000000000 */
[----:B------:R-:W-:Y:S02]  /*5470*/  UPRMT UR29, URZ, 0x654, UR29 ;  /* 0x00000654ff1d7896 */ /* 0x000fe4000800001d */
[----:B------:R-:W-:-:S02]  /*5480*/  ULOP3.LUT UR25, UR5, 0x10000, URZ, 0xfc, !UPT ;  /* 0x0001000005197892 */ /* 0x000fc4000f8efcff */
[----:B------:R-:W-:Y:S02]  /*5490*/  ULOP3.LUT UR26, UR26, 0x2000000, URZ, 0xfc, !UPT ;  /* 0x020000001a1a7892 */ /* 0x000fe4000f8efcff */
[----:B------:R-:W-:Y:S01]  /*54a0*/  UIADD3 UR46, UPT, UPT, UR4, -0x1, URZ ;  /* 0xffffffff042e7890 */ /* 0x000fe2000fffe0ff */
[C---:B-1----:R-:W-:Y:S01]  /*54b0*/  VIADD R5, R0.reuse, 0x40 ;  /* 0x0000004000057836 */ /* 0x042fe20000000000 */
[----:B------:R-:W-:Y:S01]  /*54c0*/  LOP3.LUT R4, R0, 0xffff, RZ, 0xc0, !PT ;  /* 0x0000ffff00047812 */ /* 0x000fe200078ec0ff */
[----:B------:R-:W-:Y:S01]  /*54d0*/  UISETP.GE.AND UP3, UPT, UR4, 0x1, UPT ;  /* 0x000000010400788c */ /* 0x000fe2000bf66270 */
[----:B------:R-:W-:Y:S02]  /*54e0*/  UMOV UR34, 0x0 ;  /* 0x0000000000227882 */ /* 0x000fe40000000000 */
[----:B------:R-:W-:Y:S01]  /*54f0*/  LOP3.LUT R5, R5, 0xffff, RZ, 0xc0, !PT ;  /* 0x0000ffff05057812 */ /* 0x000fe200078ec0ff */
[----:B------:R-:W-:Y:S01]  /*5500*/  UMOV UR35, 0x4110910 ;  /* 0x0411091000237882 */ /* 0x000fe20000000000 */
[----:B------:R-:W-:Y:S01]  /*5510*/  UMOV UR32, 0x0 ;  /* 0x0000000000207882 */ /* 0x000fe20000000000 */
[----:B------:R-:W-:Y:S01]  /*5520*/  UMOV UR33, 0x4110910 ;  /* 0x0411091000217882 */ /* 0x000fe20000000000 */
[----:B------:R-:W-:Y:S01]  /*5530*/  UMOV UR30, 0x0 ;  /* 0x00000000001e7882 */ /* 0x000fe20000000000 */
[----:B------:R1:W-:Y:S01]  /*5540*/  STL.64 [R1], R4 ;  /* 0x0000000401007387 */ /* 0x0003e20000100a00 */
[----:B------:R-:W-:-:S05]  /*5550*/  UMOV UR31, 0x4110910 ;  /* 0x04110910001f7882 */ /* 0x000fca0000000000 */
.L_x_62:
[----:B-1----:R-:W-:-:S04]  /*5560*/  SHF.L.U32 R5, R8, 0x1f, RZ ;  /* 0x0000001f08057819 */ /* 0x002fc800000006ff */
[----:B------:R-:W1:Y:S02]  /*5570*/  SYNCS.PHASECHK.TRANS64.TRYWAIT P0, [UR23+0xa0], R5 ;  /* 0x0000a005ff0075a7 */ /* 0x000e640008001117 */
[----:B-12---:R-:W-:Y:S05]  /*5580*/  @!P0 BRA `(.L_x_56) ;  /* 0x0000004800c88947 */ /* 0x006fea0003800000 */
.L_x_135:
[----:B-1----:R-:W1:Y:S01]  /*5590*/  LDS.128 R4, [UR23+0xe0] ;  /* 0x0000e017ff047984 */ /* 0x002e620008000c00 */
[----:B------:R-:W-:Y:S01]  /*55a0*/  ULEA UR28, UR27, UR23, 0x3 ;  /* 0x000000171b1c7291 */ /* 0x000fe2000f8e18ff */
[----:B------:R-:W-:Y:S01]  /*55b0*/  SHF.L.U32 R2, R9, 0x1f, RZ ;  /* 0x0000001f09027819 */ /* 0x000fe200000006ff */
[----:B------:R-:W-:Y:S01]  /*55c0*/  @!PT LDS RZ, [RZ] ;  /* 0x00000000fffff984 */ /* 0x000fe20000000800 */
[----:B------:R-:W-:Y:S01]  /*55d0*/  @!PT LDS RZ, [RZ] ;  /* 0x00000000fffff984 */ /* 0x000fe20000000800 */
[----:B------:R-:W-:Y:S01]  /*55e0*/  @!PT LDS RZ, [RZ] ;  /* 0x00000000fffff984 */ /* 0x000fe20000000800 */
[----:B------:R-:W-:Y:S01]  /*55f0*/  @!PT LDS RZ, [RZ] ;  /* 0x00000000fffff984 */ /* 0x000fe20000000800 */
[----:B------:R2:W-:Y:S06]  /*5600*/  MEMBAR.ALL.CTA ;  /* 0x0000000000007992 */ /* 0x0005ec0000008000 */
[----:B--2---:R-:W2:Y:S02]  /*5610*/  FENCE.VIEW.ASYNC.S ;  /* 0x00000000000073c6 */ /* 0x004ea40000000000 */
[----:B--2---:R-:W-:Y:S01]  /*5620*/  SYNCS.ARRIVE.TRANS64.RED.A1T0 RZ, [UR29], RZ ;  /* 0x000000ffffff79a7 */ /* 0x004fe2000810041d */
[----:B------:R-:W2:Y:S01]  /*5630*/  SYNCS.PHASECHK.TRANS64.TRYWAIT P0, [UR28+0xc0], R2 ;  /* 0x0000c002ff0075a7 */ /* 0x000ea2000800111c */
[----:B-1----:R-:W-:Y:S01]  /*5640*/  LOP3.LUT P3, RZ, R6, 0x1, RZ, 0xc0, !PT ;  /* 0x0000000106ff7812 */ /* 0x002fe2000786c0ff */
[----:B--2---:R-:W-:-:S12]  /*5650*/  @!P0 BRA `(.L_x_57) ;  /* 0x0000004800ac8947 */ /* 0x004fd80003800000 */
.L_x_137:
[----:B------:R-:W-:Y:S05]  /*5660*/  BRA.U !UP3, `(.L_x_58) ;  /* 0x000000050b587547 */ /* 0x000fea000b800000 */
[----:B-1----:R-:W-:Y:S01]  /*5670*/  IMAD.U32 R2, RZ, RZ, UR27 ;  /* 0x0000001bff027e24 */ /* 0x002fe2000f8e00ff */
[----:B------:R-:W-:-:S04]  /*5680*/  ULEA UR4, UR22, UR23, 0x3 ;  /* 0x0000001716047291 */ /* 0x000fc8000f8e18ff */
[----:B------:R-:W-:Y:S02]  /*5690*/  LEA R4, R2, R1, 0x2 ;  /* 0x0000000102047211 */ /* 0x000fe400078e10ff */
[----:B------:R-:W-:Y:S01]  /*56a0*/  SHF.L.U32 R2, R3, 0x1f, RZ ;  /* 0x0000001f03027819 */ /* 0x000fe200000006ff */
[----:B------:R-:W-:-:S03]  /*56b0*/  UPLOP3.LUT UP2, UPT, UPT, UPT, UPT, 0x40, 0x4 ;  /* 0x000000000004789c */ /* 0x000fc60003f4e870 */
[----:B------:R-:W5:Y:S01]  /*56c0*/  LDL R4, [R4] ;  /* 0x0000000004047983 */ /* 0x000f620000100800 */
[----:B------:R1:W2:Y:S01]  /*56d0*/  SYNCS.PHASECHK.TRANS64.TRYWAIT P2, [UR4], R2 ;  /* 0x00000002ff0075a7 */ /* 0x0002a20008041104 */
[----:B------:R-:W-:Y:S01]  /*56e0*/  UMOV UR20, UR46 ;  /* 0x0000002e00147c82 */ /* 0x000fe20008000000 */
[----:B------:R-:W-:-:S05]  /*56f0*/  UMOV UR4, UR22 ;  /* 0x0000001600047c82 */ /* 0x000fca0008000000 */
.L_x_61:
[----:B------:R-:W-:Y:S01]  /*5700*/  ULEA UR21, UR4, UR23, 0x3 ;  /* 0x0000001704157291 */ /* 0x000fe2000f8e18ff */
[----:B--23--:R-:W-:Y:S11]  /*5710*/  @P2 BRA `(.L_x_59) ;  /* 0x00000000000c2947 */ /* 0x00cff60003800000 */
[----:B------:R-:W-:Y:S04]  /*5720*/  SHF.L.U32 R5, R3, 0x1f, RZ ;  /* 0x0000001f03057819 */ /* 0x000fe800000006ff */
[----:B------:R-:W2:Y:S02]  /*5730*/  SYNCS.PHASECHK.TRANS64.TRYWAIT P0, [UR21], R5 ;  /* 0x00000005ff0075a7 */ /* 0x000ea40008001115 */
[----:B--2---:R-:W-:Y:S05]  /*5740*/  @!P0 BRA `(.L_x_60) ;  /* 0x0000004800888947 */ /* 0x004fea0003800000 */
.L_x_59:
[----:B------:R-:W-:Y:S01]  /*5750*/  UISETP.NE.AND UP0, UPT, UR20, URZ, UPT ;  /* 0x000000ff1400728c */ /* 0x000fe2000bf05270 */
[----:B------:R-:W-:Y:S01]  /*5760*/  PLOP3.LUT P2, PT, PT, PT, PT, 0x80, 0x8 ;  /* 0x000000000008781c */ /* 0x000fe20003f4f070 */
[----:B------:R-:W-:Y:S01]  /*5770*/  UIADD3 UR5, UPT, UPT, UR4, 0x1, URZ ;  /* 0x0000000104057890 */ /* 0x000fe2000fffe0ff */
[----:B------:R-:W-:Y:S03]  /*5780*/  ELECT P1, URZ, PT ;  /* 0x0000000000ff782f */ /* 0x000fe60003820000 */
[----:B------:R-:W-:Y:S01]  /*5790*/  UISETP.NE.AND UP1, UPT, UR5, 0x6, UPT ;  /* 0x000000060500788c */ /* 0x000fe2000bf25270 */
[----:B------:R-:W-:Y:S01]  /*57a0*/  PLOP3.LUT P0, PT, PT, PT, UP0, 0x80, 0x8 ;  /* 0x000000000008781c */ /* 0x000fe20003f0f008 */
[----:B------:R-:W-:Y:S02]  /*57b0*/  ULEA UR18, UR4, UR26, 0xa ;  /* 0x0000001a04127291 */ /* 0x000fe4000f8e50ff */
[----:B------:R-:W-:Y:S02]  /*57c0*/  USEL UR6, URZ, 0x1, UP1 ;  /* 0x00000001ff067887 */ /* 0x000fe40008800000 */
[----:B------:R-:W-:Y:S02]  /*57d0*/  USEL UR22, UR5, URZ, UP1 ;  /* 0x000000ff05167287 */ /* 0x000fe40008800000 */
[----:B------:R-:W-:Y:S02]  /*57e0*/  ULEA UR16, UR4, UR25, 0xa ;  /* 0x0000001904107291 */ /* 0x000fe4000f8e50ff */
[----:B------:R-:W-:Y:S01]  /*57f0*/  @UP0 ULEA UR5, UR22, UR23, 0x3 ;  /* 0x0000001716050291 */ /* 0x000fe2000f8e18ff */
[----:B------:R-:W-:Y:S01]  /*5800*/  LOP3.LUT R3, R3, UR6, RZ, 0x3c, !PT ;  /* 0x0000000603037c12 */ /* 0x000fe2000f8e3cff */
[----:B------:R-:W-:Y:S01]  /*5810*/  UIADD3 UR8, UPT, UPT, UR18, 0x40, URZ ;  /* 0x0000004012087890 */ /* 0x000fe2000fffe0ff */
[C---:B-----5:R-:W-:Y:S01]  /*5820*/  @P1 R2UR.BROADCAST UR6, R4.reuse ;  /* 0x00000000040612ca */ /* 0x060fe200008e0000 */
[----:B------:R-:W-:Y:S01]  /*5830*/  UIADD3 UR4, UPT, UPT, UR16, 0x2, URZ ;  /* 0x0000000210047890 */ /* 0x000fe2000fffe0ff */
[----:B-1----:R-:W-:Y:S01]  /*5840*/  @P0 SHF.L.U32 R2, R3, 0x1f, RZ ;  /* 0x0000001f03020819 */ /* 0x002fe200000006ff */
[----:B------:R-:W-:Y:S02]  /*5850*/  UIADD3 UR12, UPT, UPT, UR18, 0x80, URZ ;  /* 0x00000080120c7890 */ /* 0x000fe4000fffe0ff */
[----:B------:R-:W-:Y:S01]  /*5860*/  UIADD3 UR10, UPT, UPT, UR18, 0xc0, URZ ;  /* 0x000000c0120a7890 */ /* 0x000fe2000fffe0ff */
[----:B------:R3:W4:Y:S01]  /*5870*/  @P0 SYNCS.PHASECHK.TRANS64.TRYWAIT P2, [UR5], R2 ;  /* 0x00000002ff0005a7 */ /* 0x0007220008041105 */
[----:B------:R-:W-:Y:S11]  /*5880*/  ELECT P0, URZ, PT ;  /* 0x0000000000ff782f */ /* 0x000ff60003800000 */
[----:B------:R-:W-:Y:S02]  /*5890*/  @!UPT UIADD3 URZ, UPT, UPT, URZ, URZ, URZ ;  /* 0x000000fffffff290 */ /* 0x000fe4000fffe0ff */
[C---:B------:R-:W-:Y:S02]  /*58a0*/  @P0 R2UR.BROADCAST UR15, R4.reuse ;  /* 0x00000000040f02ca */ /* 0x040fe400008e0000 */
[----:B------:R-:W-:Y:S11]  /*58b0*/  ELECT P0, URZ, PT ;  /* 0x0000000000ff782f */ /* 0x000ff60003800000 */
[----:B------:R-:W-:Y:S02]  /*58c0*/  @!UPT UIADD3 URZ, UPT, UPT, URZ, URZ, URZ ;  /* 0x000000fffffff290 */ /* 0x000fe4000fffe0ff */
[C---:B------:R-:W-:Y:S02]  /*58d0*/  @P0 R2UR.BROADCAST UR14, R4.reuse ;  /* 0x00000000040e02ca */ /* 0x040fe400008e0000 */
[----:B------:R-:W-:Y:S01]  /*58e0*/  ELECT P0, URZ, PT ;  /* 0x0000000000ff782f */ /* 0x000fe20003800000 */
[----:B------:R-:W-:Y:S01]  /*58f0*/  UMOV UR19, 0x20004020 ;  /* 0x2000402000137882 */ /* 0x000fe20000000000 */
[----:B------:R-:W-:Y:S01]  /*5900*/  UMOV UR17, 0x40004080 ;  /* 0x4000408000117882 */ /* 0x000fe20000000000 */
[----:B------:R-:W-:Y:S01]  /*5910*/  UMOV UR9, 0x20004020 ;  /* 0x2000402000097882 */ /* 0x000fe20000000000 */
[----:B------:R1:W-:Y:S01]  /*5920*/  UTCHMMA gdesc[UR16], gdesc[UR18], tmem[UR6], tmem[UR44], idesc[UR45], UP2 ;  /* 0x00ff2c12100075ea */ /* 0x0003e20009000006 */
[----:B------:R-:W-:Y:S01]  /*5930*/  UPLOP3.LUT UP2, UPT, UPT, UPT, UPT, 0x80, 0x8 ;  /* 0x000000000008789c */ /* 0x000fe20003f4f070 */
[----:B------:R-:W-:Y:S01]  /*5940*/  UMOV UR5, 0x40004080 ;  /* 0x4000408000057882 */ /* 0x000fe20000000000 */
[----:B------:R-:W-:Y:S01]  /*5950*/  UMOV UR13, 0x20004020 ;  /* 0x20004020000d7882 */ /* 0x000fe20000000000 */
[----:B------:R2:W-:Y:S01]  /*5960*/  UTCHMMA gdesc[UR4], gdesc[UR8], tmem[UR15], tmem[UR42], idesc[UR43], UPT ;  /* 0x00ff2a08040075ea */ /* 0x0005e2000b80000f */
[----:B------:R-:W-:Y:S01]  /*5970*/  UMOV UR7, 0x40004080 ;  /* 0x4000408000077882 */ /* 0x000fe20000000000 */
[----:B------:R-:W-:Y:S01]  /*5980*/  UMOV UR11, 0x20004020 ;  /* 0x20004020000b7882 */ /* 0x000fe20000000000 */
[----:B-1----:R-:W-:Y:S02]  /*5990*/  UIADD3 UR6, UPT, UPT, UR16, 0x4, URZ ;  /* 0x0000000410067890 */ /* 0x002fe4000fffe0ff */
[C---:B------:R-:W-:Y:S02]  /*59a0*/  @P0 R2UR.BROADCAST UR19, R4.reuse ;  /* 0x00000000041302ca */ /* 0x040fe400008e0000 */
[----:B------:R-:W-:Y:S11]  /*59b0*/  ELECT P0, URZ, PT ;  /* 0x0000000000ff782f */ /* 0x000ff60003800000 */
[----:B------:R-:W-:Y:S02]  /*59c0*/  @!UPT UIADD3 URZ, UPT, UPT, URZ, URZ, URZ ;  /* 0x000000fffffff290 */ /* 0x000fe4000fffe0ff */
[C---:B------:R-:W-:Y:S02]  /*59d0*/  @P0 R2UR.BROADCAST UR17, R4.reuse ;  /* 0x00000000041102ca */ /* 0x040fe400008e0000 */
[----:B------:R-:W-:Y:S01]  /*59e0*/  ELECT P0, URZ, PT ;  /* 0x0000000000ff782f */ /* 0x000fe20003800000 */
[----:B--2---:R-:W-:Y:S02]  /*59f0*/  UIADD3 UR4, UPT, UPT, UR16, 0x6, URZ ;  /* 0x0000000610047890 */ /* 0x004fe4000fffe0ff */
[----:B------:R-:W-:Y:S01]  /*5a00*/  UIADD3 UR8, UPT, UPT, UR18, 0x100, URZ ;  /* 0x0000010012087890 */ /* 0x000fe2000fffe0ff */
[----:B------:R1:W-:Y:S01]  /*5a10*/  UTCHMMA gdesc[UR6], gdesc[UR12], tmem[UR14], tmem[UR40], idesc[UR41], UPT ;  /* 0x00ff280c060075ea */ /* 0x0003e2000b80000e */
[----:B------:R-:W-:Y:S05]  /*5a20*/  UMOV UR15, 0x20004020 ;  /* 0x20004020000f7882 */ /* 0x000fea0000000000 */
[----:B------:R2:W-:Y:S01]  /*5a30*/  UTCHMMA gdesc[UR4], gdesc[UR10], tmem[UR19], tmem[UR38], idesc[UR39], UPT ;  /* 0x00ff260a040075ea */ /* 0x0005e2000b800013 */
[----:B-1----:R-:W-:Y:S02]  /*5a40*/  UIADD3 UR6, UPT, UPT, UR16, 0x40, URZ ;  /* 0x0000004010067890 */ /* 0x002fe4000fffe0ff */
[----:B------:R-:W-:Y:S02]  /*5a50*/  UIADD3 UR14, UPT, UPT, UR18, 0x140, URZ ;  /* 0x00000140120e7890 */ /* 0x000fe4000fffe0ff */
[----:B------:R-:W-:Y:S02]  /*5a60*/  UIADD3 UR12, UPT, UPT, UR18, 0x180, URZ ;  /* 0x00000180120c7890 */ /* 0x000fe4000fffe0ff */
[----:B--2---:R-:W-:Y:S01]  /*5a70*/  UIADD3 UR4, UPT, UPT, UR16, 0x42, URZ ;  /* 0x0000004210047890 */ /* 0x004fe2000fffe0ff */
[C---:B------:R-:W-:Y:S02]  /*5a80*/  @P0 R2UR.BROADCAST UR19, R4.reuse ;  /* 0x00000000041302ca */ /* 0x040fe400008e0000 */
[----:B------:R-:W-:Y:S01]  /*5a90*/  ELECT P0, URZ, PT ;  /* 0x0000000000ff782f */ /* 0x000fe20003800000 */
[----:B------:R1:W-:Y:S01]  /*5aa0*/  UTCHMMA gdesc[UR6], gdesc[UR8], tmem[UR17], tmem[UR36], idesc[UR37], UPT ;  /* 0x00ff2408060075ea */ /* 0x0003e2000b800011 */
[----:B------:R-:W-:Y:S09]  /*5ab0*/  UIADD3 UR10, UPT, UPT, UR18, 0x1c0, URZ ;  /* 0x000001c0120a7890 */ /* 0x000ff2000fffe0ff */
[----:B------:R2:W-:Y:S01]  /*5ac0*/  UTCHMMA gdesc[UR4], gdesc[UR14], tmem[UR19], tmem[UR34], idesc[UR35], UPT ;  /* 0x00ff220e040075ea */ /* 0x0005e2000b800013 */
[----:B-1----:R-:W-:Y:S01]  /*5ad0*/  UIADD3 UR8, UPT, UPT, UR16, 0x44, URZ ;  /* 0x0000004410087890 */ /* 0x002fe2000fffe0ff */
[C---:B------:R-:W-:Y:S02]  /*5ae0*/  @P0 R2UR.BROADCAST UR17, R4.reuse ;  /* 0x00000000041102ca */ /* 0x040fe400008e0000 */
[----:B------:R-:W-:Y:S01]  /*5af0*/  ELECT P0, URZ, PT ;  /* 0x0000000000ff782f */ /* 0x000fe20003800000 */
[----:B------:R-:W-:Y:S01]  /*5b00*/  UIADD3 UR6, UPT, UPT, UR16, 0x46, URZ ;  /* 0x0000004610067890 */ /* 0x000fe2000fffe0ff */
[----:B------:R-:W-:Y:S01]  /*5b10*/  UMOV UR9, 0x40004080 ;  /* 0x4000408000097882 */ /* 0x000fe20000000000 */
[----:B--2---:R-:W-:Y:S10]  /*5b20*/  UIADD3 UR5, UPT, UPT, UR21, 0x30, URZ ;  /* 0x0000003015057890 */ /* 0x004ff4000fffe0ff */
[----:B------:R-:W-:Y:S01]  /*5b30*/  @P0 R2UR.BROADCAST UR14, R4 ;  /* 0x00000000040e02ca */ /* 0x000fe200008e0000 */
[----:B------:R-:W-:Y:S01]  /*5b40*/  UIADD3 UR4, UPT, UPT, UR20, 0x1, URZ ;  /* 0x0000000114047890 */ /* 0x000fe2000fffe0ff */
[----:B------:R1:W-:Y:S03]  /*5b50*/  UTCHMMA gdesc[UR8], gdesc[UR12], tmem[UR17], tmem[UR32], idesc[UR33], UPT ;  /* 0x00ff200c080075ea */ /* 0x0003e6000b800011 */
[----:B------:R-:W-:Y:S03]  /*5b60*/  UISETP.GT.U32.AND UP0, UPT, UR4, 0x1, UPT ;  /* 0x000000010400788c */ /* 0x000fe6000bf04070 */
[----:B------:R-:W-:Y:S05]  /*5b70*/  UMOV UR4, UR22 ;  /* 0x0000001600047c82 */ /* 0x000fea0008000000 */
[----:B------:R3:W-:Y:S01]  /*5b80*/  UTCHMMA gdesc[UR6], gdesc[UR10], tmem[UR14], tmem[UR30], idesc[UR31], UPT ;  /* 0x00ff1e0a060075ea */ /* 0x0007e2000b80000e */
[----:B------:R3:W-:Y:S01]  /*5b90*/  UTCBAR.MULTICAST [UR5], URZ, UR24 ;  /* 0x000000ff050073e9 */ /* 0x0007e20008000818 */
[----:B-1----:R-:W-:Y:S07]  /*5ba0*/  UIADD3 UR8, UPT, UPT, UR20, -0x1, URZ ;  /* 0xffffffff14087890 */ /* 0x002fee000fffe0ff */
[----:B------:R-:W-:Y:S01]  /*5bb0*/  UMOV UR20, UR8 ;  /* 0x0000000800147c82 */ /* 0x000fe20008000000 */
[----:B----4-:R-:W-:Y:S05]  /*5bc0*/  BRA.U UP0, `(.L_x_61) ;  /* 0xfffffff900cc7547 */ /* 0x010fea000b83ffff */
.L_x_58:
[----:B------:R-:W-:Y:S01]  /*5bd0*/  UIADD3 UR4, UPT, UPT, UR27, 0x1, URZ ;  /* 0x000000011b047890 */ /* 0x000fe2000fffe0ff */
[----:B------:R-:W-:Y:S01]  /*5be0*/  LOP3.LUT R8, R8, 0x1, RZ, 0x3c, !PT ;  /* 0x0000000108087812 */ /* 0x000fe200078e3cff */
[----:B---3--:R-:W-:Y:S02]  /*5bf0*/  UIADD3 UR5, UPT, UPT, UR28, 0xb0, URZ ;  /* 0x000000b01c057890 */ /* 0x008fe4000fffe0ff */
[----:B------:R-:W-:-:S04]  /*5c00*/  UISETP.NE.AND UP0, UPT, UR4, 0x2, UPT ;  /* 0x000000020400788c */ /* 0x000fc8000bf05270 */
[----:B------:R-:W-:Y:S02]  /*5c10*/  USEL UR6, URZ, 0x1, UP0 ;  /* 0x00000001ff067887 */ /* 0x000fe40008000000 */
[----:B------:R-:W-:Y:S01]  /*5c20*/  USEL UR27, UR4, URZ, UP0 ;  /* 0x000000ff041b7287 */ /* 0x000fe20008000000 */
[----:B------:R2:W-:Y:S03]  /*5c30*/  UTCBAR [UR5], URZ ;  /* 0x000000ff050073e9 */ /* 0x0005e600080000ff */
[----:B------:R-:W-:Y:S01]  /*5c40*/  LOP3.LUT R9, R9, UR6, RZ, 0x3c, !PT ;  /* 0x0000000609097c12 */ /* 0x000fe2000f8e3cff */
[----:B------:R-:W-:Y:S07]  /*5c50*/  @P3 BRA `(.L_x_62) ;  /* 0xfffffff800403947 */ /* 0x000fee000383ffff */
[----:B------:R-:W3:Y:S01]  /*5c60*/  S2UR UR6, SR_CgaCtaId ;  /* 0x00000000000679c3 */ /* 0x000ee20000008800 */
[----:B------:R-:W-:Y:S01]  /*5c70*/  ELECT P0, URZ, PT ;  /* 0x0000000000ff782f */ /* 0x000fe20003800000 */
[----:B-1----:R-:W-:Y:S01]  /*5c80*/  IMAD.MOV.U32 R2, RZ, RZ, 0x1 ;  /* 0x00000001ff027424 */ /* 0x002fe200078e00ff */
[----:B------:R-:W-:Y:S01]  /*5c90*/  UIADD3 UR23, UPT, UPT, UR23, 0xc0, URZ ;  /* 0x000000c017177890 */ /* 0x000fe2000fffe0ff */
[----:B------:R-:W-:Y:S01]  /*5ca0*/  SHF.L.U32 R3, R9, 0x1f, RZ ;  /* 0x0000001f09037819 */ /* 0x000fe200000006ff */
[----:B------:R-:W-:-:S03]  /*5cb0*/  UMOV UR4, 0x40 ;  /* 0x0000004000047882 */ /* 0x000fc60000000000 */
[----:B------:R-:W-:Y:S01]  /*5cc0*/  UVIRTCOUNT.DEALLOC.SMPOOL 0x80 ;  /* 0x000000800000784c */ /* 0x000fe20000000000 */
[----:B---3--:R-:W-:Y:S02]  /*5cd0*/  ULEA UR6, UR6, UR4, 0x18 ;  /* 0x0000000406067291 */ /* 0x008fe4000f8ec0ff */
[----:B------:R-:W-:-:S07]  /*5ce0*/  ULEA UR4, UR27, UR23, 0x3 ;  /* 0x000000171b047291 */ /* 0x000fce000f8e18ff */
[----:B------:R1:W-:Y:S02]  /*5cf0*/  @P0 STS.U8 [UR6+0x1c], R2 ;  /* 0x00001c02ff000988 */ /* 0x0003e40008000006 */
[----:B------:R-:W3:Y:S02]  /*5d00*/  SYNCS.PHASECHK.TRANS64.TRYWAIT P0, [UR4], R3 ;  /* 0x00000003ff0075a7 */ /* 0x000ee40008001104 */
[----:B-1-3--:R-:W-:Y:S05]  /*5d10*/  @!P0 BRA `(.L_x_63) ;  /* 0x00000044002c8947 */ /* 0x00afea0003800000 */
.L_x_140:
[----:B------:R-:W-:-:S04]  /*5d20*/  UIADD3 UR4, UPT, UPT, UR27, 0x1, URZ ;  /* 0x000000011b047890 */ /* 0x000fc8000fffe0ff */
[----:B------:R-:W-:-:S04]  /*5d30*/  UISETP.NE.AND UP0, UPT, UR4, 0x2, UPT ;  /* 0x000000020400788c */ /* 0x000fc8000bf05270 */
[----:B--2---:R-:W-:Y:S02]  /*5d40*/  USEL UR5, URZ, 0x1, UP0 ;  /* 0x00000001ff057887 */ /* 0x004fe40008000000 */
[----:B------:R-:W-:-:S04]  /*5d50*/  USEL UR4, UR4, URZ, UP0 ;  /* 0x000000ff04047287 */ /* 0x000fc80008000000 */
[----:B------:R-:W-:Y:S01]  /*5d60*/  ULEA UR4, UR4, UR23, 0x3 ;  /* 0x0000001704047291 */ /* 0x000fe2000f8e18ff */
[----:B-1----:R-:W-:-:S04]  /*5d70*/  LOP3.LUT R3, R9, UR5, RZ, 0x3c, !PT ;  /* 0x0000000509037c12 */ /* 0x002fc8000f8e3cff */
[----:B------:R-:W-:-:S04]  /*5d80*/  SHF.L.U32 R3, R3, 0x1f, RZ ;  /* 0x0000001f03037819 */ /* 0x000fc800000006ff */
[----:B------:R-:W1:Y:S02]  /*5d90*/  SYNCS.PHASECHK.TRANS64.TRYWAIT P0, [UR4], R3 ;  /* 0x00000003ff0075a7 */ /* 0x000e640008001104 */
[----:B-1----:R-:W-:Y:S05]  /*5da0*/  @!P0 BRA `(.L_x_64) ;  /* 0x0000004400208947 */ /* 0x002fea0003800000 */
.L_x_142:
[----:B------:R-:W-:Y:S01]  /*5db0*/  NOP ;  /* 0x0000000000007918 */ /* 0x000fe20000000000 */
[----:B-1----:R-:W1:Y:S01]  /*5dc0*/  LDS R2, [UR6+0x14] ;  /* 0x00001406ff027984 */ /* 0x002e620008000800 */
[----:B------:R-:W-:Y:S01]  /*5dd0*/  LOP3.LUT R0, R0, 0xffff, RZ, 0xc0, !PT ;  /* 0x0000ffff00007812 */ /* 0x000fe200078ec0ff */
[----:B------:R-:W-:Y:S02]  /*5de0*/  IMAD.MOV.U32 R3, RZ, RZ, 0xffff ;  /* 0x0000ffffff037424 */ /* 0x000fe400078e00ff */
[----:B------:R-:W-:Y:S01]  /*5df0*/  IMAD.MOV.U32 R5, RZ, RZ, 0x1 ;  /* 0x00000001ff057424 */ /* 0x000fe200078e00ff */
[----:B------:R-:W-:-:S04]  /*5e00*/  SHF.R.U32.HI R0, RZ, 0x5, R0 ;  /* 0x00000005ff007819 */ /* 0x000fc80000011600 */
[-C--:B------:R-:W-:Y:S02]  /*5e10*/  SHF.L.U32 R3, R3, R0.reuse, RZ ;  /* 0x0000000003037219 */ /* 0x080fe400000006ff */
[----:B------:R-:W-:Y:S02]  /*5e20*/  SHF.L.U32 R5, R5, R0, RZ ;  /* 0x0000000005057219 */ /* 0x000fe400000006ff */
[----:B-1----:R-:W-:-:S04]  /*5e30*/  LOP3.LUT R2, R2, R3, RZ, 0xc0, !PT ;  /* 0x0000000302027212 */ /* 0x002fc800078ec0ff */
[----:B------:R-:W-:-:S13]  /*5e40*/  ISETP.NE.AND P0, PT, R2, R3, PT ;  /* 0x000000030200720c */ /* 0x000fda0003f05270 */
[----:B------:R-:W-:Y:S05]  /*5e50*/  @P0 BRA `(.L_x_65) ;  /* 0x00000000005c0947 */ /* 0x000fea0003800000 */
[----:B------:R-:W1:Y:S02]  /*5e60*/  LDS R0, [UR6+0x18] ;  /* 0x00001806ff007984 */ /* 0x000e640008000800 */
[----:B-1----:R-:W-:-:S04]  /*5e70*/  LOP3.LUT R0, R0, R5, RZ, 0xc0, !PT ;  /* 0x0000000500007212 */ /* 0x002fc800078ec0ff */
[----:B------:R-:W-:-:S13]  /*5e80*/  ISETP.NE.AND P0, PT, R0, R5, PT ;  /* 0x000000050000720c */ /* 0x000fda0003f05270 */
[----:B------:R-:W-:Y:S05]  /*5e90*/  @P0 BRA `(.L_x_66) ;  /* 0x0000000000400947 */ /* 0x000fea0003800000 */
[----:B------:R-:W-:Y:S01]  /*5ea0*/  R2UR UR4, R3 ;  /* 0x00000000030472ca */ /* 0x000fe200000e0000 */
[----:B------:R-:W1:Y:S01]  /*5eb0*/  S2R R2, SR_LANEID ;  /* 0x0000000000027919 */ /* 0x000e620000000000 */
[----:B------:R-:W-:-:S04]  /*5ec0*/  LOP3.LUT R5, RZ, R5, RZ, 0x33, !PT ;  /* 0x00000005ff057212 */ /* 0x000fc800078e33ff */
[----:B------:R-:W2:Y:S07]  /*5ed0*/  REDUX UR7, R5 ;  /* 0x00000000050773c4 */ /* 0x000eae0000000000 */
[----:B------:R-:W-:-:S03]  /*5ee0*/  ULOP3.LUT UR5, URZ, UR4, URZ, 0x33, !UPT ;  /* 0x00000004ff057292 */ /* 0x000fc6000f8e33ff */
[----:B------:R-:W-:Y:S02]  /*5ef0*/  VOTEU.ANY UR4, UPT, PT ;  /* 0x0000000000047886 */ /* 0x000fe400038e0100 */
[----:B------:R-:W-:Y:S01]  /*5f00*/  UFLO.U32 UR4, UR4 ;  /* 0x00000004000472bd */ /* 0x000fe200080e0000 */
[----:B------:R-:W-:-:S04]  /*5f10*/  IMAD.U32 R0, RZ, RZ, UR5 ;  /* 0x00000005ff007e24 */ /* 0x000fc8000f8e00ff */
[----:B------:R-:W3:Y:S02]  /*5f20*/  REDUX UR8, R0 ;  /* 0x00000000000873c4 */ /* 0x000ee40000000000 */
[----:B------:R4:W-:Y:S01]  /*5f30*/  UTCATOMSWS.AND URZ, UR5 ;  /* 0x0000000500ff79e3 */ /* 0x0009e20008000000 */
[----:B-1----:R-:W-:Y:S01]  /*5f40*/  ISETP.EQ.U32.AND P0, PT, R2, UR4, PT ;  /* 0x0000000402007c0c */ /* 0x002fe2000bf02070 */
[----:B--2---:R-:W-:Y:S02]  /*5f50*/  IMAD.U32 R2, RZ, RZ, UR7 ;  /* 0x00000007ff027e24 */ /* 0x004fe4000f8e00ff */
[----:B---3--:R-:W-:-:S10]  /*5f60*/  IMAD.U32 R3, RZ, RZ, UR8 ;  /* 0x00000008ff037e24 */ /* 0x008fd4000f8e00ff */
[----:B------:R4:W-:Y:S04]  /*5f70*/  @P0 ATOMS.AND RZ, [UR6+0x14], R3 ;  /* 0x00001403ffff098c */ /* 0x0009e8000a800006 */
[----:B------:R4:W-:Y:S01]  /*5f80*/  @P0 ATOMS.AND RZ, [UR6+0x18], R2 ;  /* 0x00001802ffff098c */ /* 0x0009e2000a800006 */
[----:B------:R-:W-:Y:S05]  /*5f90*/  BRA `(.L_x_67) ;  /* 0x0000000000147947 */ /* 0x000fea0003800000 */
.L_x_66:
[----:B------:R-:W-:Y:S02]  /*5fa0*/  MOV R2, 0x5fc0 ;  /* 0x00005fc000027802 */ /* 0x000fe40000000f00 */
[----:B-----5:R-:W-:Y:S05]  /*5fb0*/  CALL.REL.NOINC `($__internal_0_$__cuda_sm10x_tcgen05_guardrail_trap_col_being_dealloced_not_returned_by_alloc) ;  /* 0x0000004400987944 */ /* 0x020fea0003c00000 */
[----:B------:R-:W-:Y:S05]  /*5fc0*/  BRA `(.L_x_67) ;  /* 0x0000000000087947 */ /* 0x000fea0003800000 */
.L_x_65:
[----:B------:R-:W-:Y:S02]  /*5fd0*/  MOV R2, 0x5ff0 ;  /* 0x00005ff000027802 */ /* 0x000fe40000000f00 */
[----:B-----5:R-:W-:Y:S05]  /*5fe0*/  CALL.REL.NOINC `($__internal_2_$__cuda_sm10x_tcgen05_guardrail_trap_unallocated_columns_being_dealloced) ;  /* 0x0000004400a47944 */ /* 0x020fea0003c00000 */
.L_x_67:
[----:B------:R-:W-:Y:S01]  /*5ff0*/  NOP ;  /* 0x0000000000007918 */ /* 0x000fe20000000000 */
[----:B----4-:R-:W-:Y:S05]  /*6000*/  EXIT ;  /* 0x000000000000794d */ /* 0x010fea0003800000 */
.L_x_51:
[----:B------:R-:W-:-:S09]  /*6010*/  UISETP.NE.OR UP0, UPT, UR18, 0x3, !UP3 ;  /* 0x000000031200788c */ /* 0x000fd2000df05670 */
[----:B------:R-:W-:Y:S05]  /*6020*/  BRA.U UP0, `(.L_x_68) ;  /* 0x0000001100487547 */ /* 0x000fea000b800000 */
[----:B------:R-:W1:Y:S01]  /*6030*/  LDCU.64 UR4, c[0x0][0x888] ;  /* 0x00011100ff0477ac */ /* 0x000e620008000a00 */
[----:B------:R-:W2:Y:S01]  /*6040*/  S2UR UR6, SR_CgaCtaId ;  /* 0x00000000000679c3 */ /* 0x000ea20000008800 */
[----:B------:R-:W-:Y:S01]  /*6050*/  R2UR UR38, R56 ;  /* 0x00000000382672ca */ /* 0x000fe200000e0000 */
[----:B------:R-:W-:Y:S01]  /*6060*/  HFMA2 R8, -RZ, RZ, 0, 0 ;  /* 0x00000000ff087431 */ /* 0x000fe200000001ff */
[----:B------:R-:W3:Y:S01]  /*6070*/  LDCU UR36, c[0x0][0x370] ;  /* 0x00006e00ff2477ac */ /* 0x000ee20008000800 */
[----:B------:R-:W-:Y:S01]  /*6080*/  R2UR UR37, R57 ;  /* 0x00000000392572ca */ /* 0x000fe200000e0000 */
[----:B------:R-:W-:Y:S01]  /*6090*/  IMAD.MOV.U32 R9, RZ, RZ, 0x1 ;  /* 0x00000001ff097424 */ /* 0x000fe200078e00ff */
[----:B------:R-:W4:Y:S02]  /*60a0*/  LDCU.128 UR32, c[0x0][0xb10] ;  /* 0x00016200ff2077ac */ /* 0x000f240008000c00 */
[----:B------:R-:W3:Y:S01]  /*60b0*/  LDC.64 R10, c[0x0][0x348] ;  /* 0x0000d200ff0a7b82 */ /* 0x000ee20000000a00 */
[----:B------:R-:W-:Y:S01]  /*60c0*/  IMAD.MOV.U32 R3, RZ, RZ, 0x2000 ;  /* 0x00002000ff037424 */ /* 0x000fe200078e00ff */
[----:B------:R-:W4:Y:S01]  /*60d0*/  LDCU UR27, c[0x0][0x374] ;  /* 0x00006e80ff1b77ac */ /* 0x000f220008000800 */
[----:B------:R-:W3:Y:S01]  /*60e0*/  LDCU.64 UR28, c[0x0][0x890] ;  /* 0x00011200ff1c77ac */ /* 0x000ee20008000a00 */
[----:B------:R-:W3:Y:S01]  /*60f0*/  LDCU UR18, c[0x0][0xb0c] ;  /* 0x00016180ff1277ac */ /* 0x000ee20008000800 */
[----:B-1----:R-:W-:Y:S01]  /*6100*/  UISETP.NE.U32.AND UP0, UPT, UR4, URZ, UPT ;  /* 0x000000ff0400728c */ /* 0x002fe2000bf05070 */
[----:B------:R-:W1:Y:S01]  /*6110*/  LDCU UR48, c[0x0][0xb20] ;  /* 0x00016400ff3077ac */ /* 0x000e620008000800 */
[----:B------:R-:W1:Y:S01]  /*6120*/  LDCU UR4, c[0x0][0xb30] ;  /* 0x00016600ff0477ac */ /* 0x000e620008000800 */
[----:B------:R-:W1:Y:S01]  /*6130*/  LDCU.128 UR40, c[0x0][0x980] ;  /* 0x00013000ff2877ac */ /* 0x000e620008000c00 */
[----:B------:R-:W-:Y:S01]  /*6140*/  UMOV UR24, 0x400 ;  /* 0x0000040000187882 */ /* 0x000fe20000000000 */
[----:B----4-:R-:W-:-:S02]  /*6150*/  UIMAD.WIDE.U32 UR8, UR27, UR35, URZ ;  /* 0x000000231b0872a5 */ /* 0x010fc4000f8e00ff */
[----:B--2---:R-:W-:Y:S02]  /*6160*/  ULEA UR24, UR6, UR24, 0x18 ;  /* 0x0000001806187291 */ /* 0x004fe4000f8ec0ff */
[----:B---3--:R-:W-:Y:S02]  /*6170*/  UIMAD.WIDE.U32 UR6, UR36, UR32, URZ ;  /* 0x00000020240672a5 */ /* 0x008fe4000f8e00ff */
[----:B------:R-:W-:Y:S02]  /*6180*/  USEL UR47, URZ, 0x1, UP5 ;  /* 0x00000001ff2f7887 */ /* 0x000fe4000a800000 */
[----:B------:R-:W-:Y:S02]  /*6190*/  UISETP.NE.AND.EX UP5, UPT, UR5, URZ, UPT, UP0 ;  /* 0x000000ff0500728c */ /* 0x000fe4000bfa5300 */
[----:B------:R-:W-:Y:S02]  /*61a0*/  UISETP.NE.U32.AND UP6, UPT, UR28, URZ, UPT ;  /* 0x000000ff1c00728c */ /* 0x000fe4000bfc5070 */
[----:B------:R-:W-:-:S02]  /*61b0*/  UIADD3 UR44, UPT, UPT, UR24, 0xa8, URZ ;  /* 0x000000a8182c7890 */ /* 0x000fc4000fffe0ff */
[----:B------:R-:W-:Y:S02]  /*61c0*/  UISETP.NE.AND UP0, UPT, UR39, 0x1, UPT ;  /* 0x000000012700788c */ /* 0x000fe4000bf05270 */
[----:B------:R-:W-:Y:S01]  /*61d0*/  UISETP.NE.AND UP0, UPT, UR18, 0x1, UPT ;  /* 0x000000011200788c */ /* 0x000fe2000bf05270 */
[----:B------:R-:W-:Y:S01]  /*61e0*/  UMOV UR6, UR7 ;  /* 0x0000000700067c82 */ /* 0x000fe20008000000 */
[----:B------:R-:W-:Y:S01]  /*61f0*/  UMOV UR45, UR9 ;  /* 0x00000009002d7c82 */ /* 0x000fe20008000000 */
[----:B------:R-:W-:Y:S02]  /*6200*/  UISETP.GE.AND UP2, UPT, UR39, 0x1, UPT ;  /* 0x000000012700788c */ /* 0x000fe4000bf46270 */
[----:B------:R-:W-:Y:S01]  /*6210*/  UISETP.NE.AND UP0, UPT, UR34, 0x1, UPT ;  /* 0x000000012200788c */ /* 0x000fe2000bf05270 */
[----:B------:R-:W-:Y:S01]  /*6220*/  UMOV UR26, URZ ;  /* 0x000000ff001a7c82 */ /* 0x000fe20008000000 */
[----:B------:R-:W-:Y:S01]  /*6230*/  UPLOP3.LUT UP4, UPT, UPT, UPT, UPT, 0x40, 0x4 ;  /* 0x000000000004789c */ /* 0x000fe20003f8e870 */
[----:B------:R-:W2:Y:S01]  /*6240*/  LDCU.64 UR16, c[0x0][0xb28] ;  /* 0x00016500ff1077ac */ /* 0x000ea20008000a00 */
[----:B------:R-:W3:Y:S01]  /*6250*/  LDCU.64 UR30, c[0x0][0x990] ;  /* 0x00013200ff1e77ac */ /* 0x000ee20008000a00 */
[----:B------:R-:W-:-:S02]  /*6260*/  UISETP.NE.AND.EX UP6, UPT, UR29, URZ, UPT, UP6 ;  /* 0x000000ff1d00728c */ /* 0x000fc4000bfc5360 */
[----:B------:R-:W-:Y:S02]  /*6270*/  UPRMT UR44, URZ, 0x654, UR44 ;  /* 0x00000654ff2c7896 */ /* 0x000fe4000800002c */
[----:B------:R-:W-:Y:S02]  /*6280*/  USHF.R.U32.HI UR46, URZ, UR33, UR6 ;  /* 0x00000021ff2e7299 */ /* 0x000fe40008011606 */
[----:B-1----:R-:W-:Y:S02]  /*6290*/  USHF.R.U32.HI UR45, URZ, UR48, UR45 ;  /* 0x00000030ff2d7299 */ /* 0x002fe4000801162d */
[----:B------:R-:W-:Y:S02]  /*62a0*/  UISETP.NE.AND UP3, UPT, UR4, 0x1, UPT ;  /* 0x000000010400788c */ /* 0x000fe4000bf65270 */
[----:B------:R-:W-:Y:S02]  /*62b0*/  UISETP.NE.AND UP2, UPT, UR40, 0x1, UPT ;  /* 0x000000012800788c */ /* 0x000fe4000bf45270 */
[----:B------:R-:W-:-:S11]  /*62c0*/  UISETP.NE.AND UP0, UPT, UR43, 0x1, UPT ;  /* 0x000000012b00788c */ /* 0x000fd6000bf05270 */
.L_x_77:
[----:B------:R-:W-:Y:S04]  /*62d0*/  SHF.L.U32 R5, R8, 0x1f, RZ ;  /* 0x0000001f08057819 */ /* 0x000fe800000006ff */
[----:B-1----:R-:W1:Y:S02]  /*62e0*/  SYNCS.PHASECHK.TRANS64.TRYWAIT P0, [UR24+0xa0], R5 ;  /* 0x0000a005ff0075a7 */ /* 0x002e640008001118 */
[----:B-1----:R-:W-:Y:S05]  /*62f0*/  @!P0 BRA `(.L_x_69) ;  /* 0x0000003c00e48947 */ /* 0x002fea0003800000 */
.L_x_144:
[----:B-1----:R-:W1:Y:S01]  /*6300*/  LDS.128 R4, [UR24+0xe0] ;  /* 0x0000e018ff047984 */ /* 0x002e620008000c00 */
[----:B------:R-:W-:Y:S01]  /*6310*/  UISETP.GE.AND UP0, UPT, UR39, 0x1, UPT ;  /* 0x000000012700788c */ /* 0x000fe2000bf06270 */
[----:B------:R-:W-:Y:S01]  /*6320*/  @!PT LDS RZ, [RZ] ;  /* 0x00000000fffff984 */ /* 0x000fe20000000800 */
[----:B------:R-:W-:Y:S01]  /*6330*/  @!PT LDS RZ, [RZ] ;  /* 0x00000000fffff984 */ /* 0x000fe20000000800 */
[----:B------:R-:W-:Y:S01]  /*6340*/  @!PT LDS RZ, [RZ] ;  /* 0x00000000fffff984 */ /* 0x000fe20000000800 */
[----:B------:R-:W-:Y:S01]  /*6350*/  @!PT LDS RZ, [RZ] ;  /* 0x00000000fffff984 */ /* 0x000fe20000000800 */
[----:B------:R4:W-:Y:S06]  /*6360*/  MEMBAR.ALL.CTA ;  /* 0x0000000000007992 */ /* 0x0009ec0000008000 */
[----:B----4-:R-:W4:Y:S02]  /*6370*/  FENCE.VIEW.ASYNC.S ;  /* 0x00000000000073c6 */ /* 0x010f240000000000 */
[----:B----4-:R-:W-:Y:S01]  /*6380*/  SYNCS.ARRIVE.TRANS64.RED.A1T0 RZ, [UR44], RZ ;  /* 0x000000ffffff79a7 */ /* 0x010fe2000810042c */
[----:B-1----:R-:W-:Y:S11]  /*6390*/  LOP3.LUT P0, RZ, R6, 0x1, RZ, 0xc0, !PT ;  /* 0x0000000106ff7812 */ /* 0x002ff6000780c0ff */
[----:B------:R-:W-:Y:S02]  /*63a0*/  @!UPT UIADD3 URZ, UPT, UPT, URZ, URZ, URZ ;  /* 0x000000fffffff290 */ /* 0x000fe4000fffe0ff */
[----:B------:R-:W-:Y:S01]  /*63b0*/  VOTEU.ANY UP2, P0 ;  /* 0x0000000000ff7886 */ /* 0x000fe20000040100 */
[----:B------:R-:W-:Y:S11]  /*63c0*/  PLOP3.LUT P0, PT, PT, PT, UP2, 0x80, 0x8 ;  /* 0x000000000008781c */ /* 0x000ff60003f0f028 */
[----:B------:R-:W-:Y:S02]  /*63d0*/  @!UPT UIADD3 URZ, UPT, UPT, URZ, URZ, URZ ;  /* 0x000000fffffff290 */ /* 0x000fe4000fffe0ff */
[----:B------:R-:W-:Y:S02]  /*63e0*/  @P0 MOV R2, R4 ;  /* 0x0000000400020202 */ /* 0x000fe40000000f00 */
[----:B------:R-:W-:Y:S02]  /*63f0*/  @P0 LOP3.LUT R0, R5, 0xffff, RZ, 0xc0, !PT ;  /* 0x0000ffff05000812 */ /* 0x000fe400078ec0ff */
[----:B------:R-:W-:Y:S02]  /*6400*/  @P0 R2UR UR5, R2 ;  /* 0x00000000020502ca */ /* 0x000fe400000e0000 */
[----:B------:R-:W-:Y:S11]  /*6410*/  @P0 R2UR UR4, R0 ;  /* 0x00000000000402ca */ /* 0x000ff600000e0000 */
[----:B------:R-:W-:Y:S02]  /*6420*/  @UP2 UMOV UR15, UR5 ;  /* 0x00000005000f2c82 */ /* 0x000fe40008000000 */
[----:B------:R-:W-:Y:S01]  /*6430*/  @UP2 UMOV UR14, UR4 ;  /* 0x00000004000e2c82 */ /* 0x000fe20008000000 */
[----:B------:R-:W-:Y:S05]  /*6440*/  BRA.U !UP0, `(.L_x_70) ;  /* 0x0000000108c07547 */ /* 0x000fea000b800000 */
[----:B------:R-:W-:Y:S02]  /*6450*/  UIMAD.WIDE.U32 UR8, UR14, UR35, URZ ;  /* 0x000000230e0872a5 */ /* 0x000fe4000f8e00ff */
[----:B------:R-:W-:Y:S02]  /*6460*/  UP2UR UR19, UPR, URZ, 0x4 ;  /* 0x00000004ff137883 */ /* 0x000fe40008000000 */
[----:B------:R-:W-:Y:S02]  /*6470*/  UISETP.NE.AND UP2, UPT, UR34, 0x1, UPT ;  /* 0x000000012200788c */ /* 0x000fe4000bf45270 */
[----:B------:R-:W-:Y:S02]  /*6480*/  UIMAD.WIDE.U32 UR10, UR15, UR32, URZ ;  /* 0x000000200f0a72a5 */ /* 0x000fe4000f8e00ff */
[----:B------:R-:W-:Y:S02]  /*6490*/  USEL UR4, UR27, UR45, !UP2 ;  /* 0x0000002d1b047287 */ /* 0x000fe4000d000000 */
[----:B------:R-:W-:Y:S02]  /*64a0*/  UISETP.NE.AND UP0, UPT, UR18, 0x1, UPT ;  /* 0x000000011200788c */ /* 0x000fe4000bf05270 */
[----:B------:R-:W-:Y:S02]  /*64b0*/  UP2UR UR22, UPR, URZ, 0x2 ;  /* 0x00000002ff167883 */ /* 0x000fe40008000000 */
[----:B------:R-:W-:Y:S02]  /*64c0*/  UISETP.NE.AND UP1, UPT, UR39, 0x1, UPT ;  /* 0x000000012700788c */ /* 0x000fe4000bf25270 */
[----:B--2---:R-:W-:Y:S02]  /*64d0*/  UIMAD.WIDE.U32 UR12, UR4, UR16, URZ ;  /* 0x00000010040c72a5 */ /* 0x004fe4000f8e00ff */
[----:B------:R-:W-:Y:S01]  /*64e0*/  USEL UR7, UR36, UR46, !UP0 ;  /* 0x0000002e24077287 */ /* 0x000fe2000c000000 */
[----:B------:R-:W-:Y:S02]  /*64f0*/  UMOV UR5, UR9 ;  /* 0x0000000900057c82 */ /* 0x000fe40008000000 */
[----:B------:R-:W-:Y:S02]  /*6500*/  USHF.R.U32.HI UR6, URZ, UR48, UR5 ;  /* 0x00000030ff067299 */ /* 0x000fe40008011605 */
[----:B------:R-:W-:Y:S02]  /*6510*/  UIMAD.WIDE.U32 UR20, UR7, UR16, URZ ;  /* 0x00000010071472a5 */ /* 0x000fe4000f8e00ff */
[----:B------:R-:W-:Y:S02]  /*6520*/  USEL UR6, UR14, UR6, !UP2 ;  /* 0x000000060e067287 */ /* 0x000fe4000d000000 */
[----:B------:R-:W-:Y:S01]  /*6530*/  UISETP.NE.AND UP2, UPT, UR19, URZ, UPT ;  /* 0x000000ff1300728c */ /* 0x000fe2000bf45270 */
[----:B------:R-:W-:Y:S01]  /*6540*/  UMOV UR5, UR11 ;  /* 0x0000000b00057c82 */ /* 0x000fe20008000000 */
[----:B------:R-:W-:Y:S02]  /*6550*/  UIMAD.WIDE.U32 UR10, UR6, UR16, URZ ;  /* 0x00000010060a72a5 */ /* 0x000fe4000f8e00ff */
[----:B------:R-:W-:Y:S03]  /*6560*/  USHF.R.U32.HI UR8, URZ, UR33, UR5 ;  /* 0x00000021ff087299 */ /* 0x000fe60008011605 */
[----:B------:R-:W-:Y:S02]  /*6570*/  UMOV UR5, UR13 ;  /* 0x0000000d00057c82 */ /* 0x000fe40008000000 */
[----:B------:R-:W-:Y:S03]  /*6580*/  @UP1 USHF.R.U32.HI UR4, URZ, UR17, UR5 ;  /* 0x00000011ff041299 */ /* 0x000fe60008011605 */
[----:B------:R-:W-:Y:S01]  /*6590*/  UMOV UR5, UR21 ;  /* 0x0000001500057c82 */ /* 0x000fe20008000000 */
[----:B------:R-:W-:Y:S02]  /*65a0*/  UIMAD UR4, UR39, UR4, URZ ;  /* 0x00000004270472a4 */ /* 0x000fe4000f8e02ff */
[----:B------:R-:W-:Y:S02]  /*65b0*/  @UP1 USHF.R.U32.HI UR7, URZ, UR17, UR5 ;  /* 0x00000011ff071299 */ /* 0x000fe40008011605 */
[----:B------:R-:W-:Y:S02]  /*65c0*/  USEL UR5, UR15, UR8, !UP0 ;  /* 0x000000080f057287 */ /* 0x000fe4000c000000 */
[----:B------:R-:W-:Y:S02]  /*65d0*/  UIMAD UR8, UR39, UR7, URZ ;  /* 0x00000007270872a4 */ /* 0x000fe4000f8e02ff */
[----:B------:R-:W-:Y:S03]  /*65e0*/  UISETP.GE.AND UP0, UPT, UR6, UR4, UPT ;  /* 0x000000040600728c */ /* 0x000fe6000bf06270 */
[----:B------:R-:W-:Y:S01]  /*65f0*/  UMOV UR4, UR11 ;  /* 0x0000000b00047c82 */ /* 0x000fe20008000000 */
[----:B------:R-:W-:Y:S02]  /*6600*/  UISETP.GE.OR UP0, UPT, UR5, UR8, UP0 ;  /* 0x000000080500728c */ /* 0x000fe40008706670 */
[----:B------:R-:W-:Y:S02]  /*6610*/  USHF.R.U32.HI UR4, URZ, UR17, UR4 ;  /* 0x00000011ff047299 */ /* 0x000fe40008011604 */
[----:B------:R-:W-:Y:S02]  /*6620*/  UIMAD.WIDE.U32 UR8, UR5, UR16, URZ ;  /* 0x00000010050872a5 */ /* 0x000fe4000f8e00ff */
[----:B------:R-:W-:Y:S04]  /*6630*/  USEL UR10, UR6, UR4, !UP1 ;  /* 0x00000004060a7287 */ /* 0x000fe8000c800000 */
[----:B------:R-:W-:Y:S01]  /*6640*/  UIADD3 UR11, UPT, UPT, -UR10, URZ, URZ ;  /* 0x000000ff0a0b7290 */ /* 0x000fe2000fffe1ff */
[----:B------:R-:W-:Y:S02]  /*6650*/  @!UP0 UMOV UR4, UR9 ;  /* 0x0000000900048c82 */ /* 0x000fe40008000000 */
[----:B------:R-:W-:Y:S02]  /*6660*/  @!UP0 USHF.R.U32.HI UR4, URZ, UR17, UR4 ;  /* 0x00000011ff048299 */ /* 0x000fe40008011604 */
[----:B------:R-:W-:Y:S02]  /*6670*/  UIMAD UR8, UR39, UR11, UR6 ;  /* 0x0000000b270872a4 */ /* 0x000fe4000f8e0206 */
[----:B------:R-:W-:Y:S02]  /*6680*/  @!UP0 USEL UR4, UR5, UR4, !UP1 ;  /* 0x0000000405048287 */ /* 0x000fe4000c800000 */
[----:B------:R-:W-:Y:S02]  /*6690*/  UISETP.NE.AND UP1, UPT, UR22, URZ, UPT ;  /* 0x000000ff1600728c */ /* 0x000fe4000bf25270 */
[----:B------:R-:W-:Y:S02]  /*66a0*/  @!UP0 UIMAD UR8, UR7, UR8, UR4 ;  /* 0x00000008070882a4 */ /* 0x000fe4000f8e0204 */
[----:B------:R-:W-:Y:S02]  /*66b0*/  @!UP0 UIADD3 UR9, UPT, UPT, UR10, -UR4, URZ ;  /* 0x800000040a098290 */ /* 0x000fe4000fffe0ff */
[----:B------:R-:W-:Y:S02]  /*66c0*/  UIADD3 UR4, UPT, UPT, -UR5, URZ, URZ ;  /* 0x000000ff05047290 */ /* 0x000fe4000fffe1ff */
[----:B------:R-:W-:Y:S02]  /*66d0*/  UIADD3 UR7, UPT, UPT, -UR6, URZ, URZ ;  /* 0x000000ff06077290 */ /* 0x000fe4000fffe1ff */
[----:B------:R-:W-:Y:S02]  /*66e0*/  @!UP0 UIMAD UR6, UR9, UR39, UR5 ;  /* 0x00000027090682a4 */ /* 0x000fe4000f8e0205 */
[----:B------:R-:W-:Y:S02]  /*66f0*/  UIMAD UR15, UR18, UR4, UR15 ;  /* 0x00000004120f72a4 */ /* 0x000fe4000f8e020f */
[----:B------:R-:W-:Y:S01]  /*6700*/  UIMAD UR4, UR34, UR7, UR14 ;  /* 0x00000007220472a4 */ /* 0x000fe2000f8e020e */
[----:B------:R-:W-:Y:S02]  /*6710*/  @!UP0 UMOV UR5, UR8 ;  /* 0x0000000800058c82 */ /* 0x000fe40008000000 */
[----:B------:R-:W-:Y:S02]  /*6720*/  UIMAD UR15, UR5, UR18, UR15 ;  /* 0x00000012050f72a4 */ /* 0x000fe4000f8e020f */
[----:B------:R-:W-:Y:S11]  /*6730*/  UIMAD UR14, UR6, UR34, UR4 ;  /* 0x00000022060e72a4 */ /* 0x000ff6000f8e0204 */
[----:B------:R-:W-:Y:S01]  /*6740*/  @!UPT UIADD3 URZ, UPT, UPT, URZ, URZ, URZ ;  /* 0x000000fffffff290 */ /* 0x000fe2000fffe0ff */
.L_x_70:
[----:B------:R-:W1:Y:S01]  /*6750*/  @!UP3 LDCU.128 UR20, c[0x0][0xb10] ;  /* 0x00016200ff14b7ac */ /* 0x000e620008000c00 */
[----:B------:R-:W-:Y:S04]  /*6760*/  ISETP.NE.U32.AND P1, PT, RZ, UR28, PT ;  /* 0x0000001cff007c0c */ /* 0x000fe8000bf25070 */
[----:B------:R-:W-:Y:S01]  /*6770*/  ISETP.NE.AND.EX P1, PT, RZ, UR29, PT, P1 ;  /* 0x0000001dff007c0c */ /* 0x000fe2000bf25310 */
[----:B------:R-:W4:Y:S01]  /*6780*/  @!UP3 LDCU UR5, c[0x0][0xb0c] ;  /* 0x00016180ff05b7ac */ /* 0x000f220008000800 */
[----:B------:R-:W-:Y:S02]  /*6790*/  USHF.L.U32 UR10, UR25, 0x6, URZ ;  /* 0x00000006190a7899 */ /* 0x000fe400080006ff */
[----:B-1----:R-:W-:Y:S07]  /*67a0*/  UIMAD.WIDE.U32 UR6, UR15, UR20, URZ ;  /* 0x000000140f0672a5 */ /* 0x002fee000f8e00ff */
[----:B------:R-:W-:Y:S01]  /*67b0*/  @!UP3 UMOV UR4, UR7 ;  /* 0x000000070004bc82 */ /* 0x000fe20008000000 */
[----:B----4-:R-:W-:Y:S02]  /*67c0*/  @!UP3 UISETP.NE.AND UP0, UPT, UR5, 0x1, UPT ;  /* 0x000000010500b88c */ /* 0x010fe4000bf05270 */
[----:B------:R-:W-:Y:S02]  /*67d0*/  @!UP3 USHF.R.U32.HI UR4, URZ, UR21, UR4 ;  /* 0x00000015ff04b299 */ /* 0x000fe40008011604 */
[----:B------:R-:W-:Y:S02]  /*67e0*/  UIMAD.WIDE.U32 UR6, UR14, UR23, URZ ;  /* 0x000000170e0672a5 */ /* 0x000fe4000f8e00ff */
[----:B------:R-:W-:Y:S02]  /*67f0*/  @!UP3 USEL UR8, UR15, UR4, !UP0 ;  /* 0x000000040f08b287 */ /* 0x000fe4000c000000 */
[----:B------:R-:W-:Y:S03]  /*6800*/  @!UP3 UISETP.NE.AND UP0, UPT, UR22, 0x1, UPT ;  /* 0x000000011600b88c */ /* 0x000fe6000bf05270 */
[----:B------:R-:W-:Y:S02]  /*6810*/  @!UP3 UMOV UR6, UR7 ;  /* 0x000000070006bc82 */ /* 0x000fe40008000000 */
[----:B------:R-:W1:Y:S02]  /*6820*/  @!UP3 LDCU UR4, c[0x0][0xb20] ;  /* 0x00016400ff04b7ac */ /* 0x000e640008000800 */
[----:B-1----:R-:W-:Y:S04]  /*6830*/  @!UP3 USHF.R.U32.HI UR6, URZ, UR4, UR6 ;  /* 0x00000004ff06b299 */ /* 0x002fe80008011606 */
[----:B------:R-:W-:Y:S04]  /*6840*/  @!UP3 USEL UR6, UR14, UR6, !UP0 ;  /* 0x000000060e06b287 */ /* 0x000fe8000c000000 */
[----:B------:R-:W-:Y:S02]  /*6850*/  @!UP3 UIADD3 UR4, UPT, UPT, -UR8, UR6, URZ ;  /* 0x000000060804b290 */ /* 0x000fe4000fffe1ff */
[----:B------:R-:W-:Y:S02]  /*6860*/  @!UP3 UIADD3 UR6, UPT, UPT, UR8, -UR6, URZ ;  /* 0x800000060806b290 */ /* 0x000fe4000fffe0ff */
[----:B------:R-:W-:Y:S02]  /*6870*/  @!UP3 UIMAD UR15, UR4, UR5, UR15 ;  /* 0x00000005040fb2a4 */ /* 0x000fe4000f8e020f */
[----:B------:R-:W-:Y:S01]  /*6880*/  @!UP3 UIMAD UR14, UR6, UR22, UR14 ;  /* 0x00000016060eb2a4 */ /* 0x000fe2000f8e020e */
[----:B------:R-:W-:Y:S11]  /*6890*/  BRA.U UP4, `(.L_x_71) ;  /* 0x0000000104107547 */ /* 0x000ff6000b800000 */
[----:B------:R-:W-:Y:S04]  /*68a0*/  MOV R0, UR47 ;  /* 0x0000002f00007c02 */ /* 0x000fe80008000f00 */
[----:B------:R-:W-:Y:S04]  /*68b0*/  SHF.L.U32 R13, R0, 0x1f, RZ ;  /* 0x0000001f000d7819 */ /* 0x000fe800000006ff */
[----:B------:R-:W1:Y:S02]  /*68c0*/  SYNCS.PHASECHK.TRANS64.TRYWAIT P2, [UR24+0x98], R13 ;  /* 0x0000980dff0075a7 */ /* 0x000e640008041118 */
[----:B-1----:R-:W-:Y:S05]  /*68d0*/  @!P2 BRA `(.L_x_72) ;  /* 0x000000380084a947 */ /* 0x002fea0003800000 */
.L_x_71:
[----:B------:R-:W-:Y:S05]  /*68e0*/  BRA.U !UP6, `(.L_x_73) ;  /* 0x000000010e387547 */ /* 0x000fea000b800000 */
[----:B------:R-:W-:Y:S01]  /*68f0*/  UPLOP3.LUT UP1, UPT, UPT, UPT, UP5, 0x80, 0x8 ;  /* 0x000000000008789c */ /* 0x000fe20003f2f050 */
[----:B-1----:R-:W-:Y:S01]  /*6900*/  HFMA2 R0, -RZ, RZ, 0, 5.9604644775390625e-08 ;  /* 0x00000001ff007431 */ /* 0x002fe200000001ff */
[----:B------:R-:W1:Y:S01]  /*6910*/  LDCU.64 UR8, c[0x0][0x358] ;  /* 0x00006b00ff0877ac */ /* 0x000e620008000a00 */
[----:B------:R-:W-:Y:S03]  /*6920*/  IMAD.MOV.U32 R62, RZ, RZ, 0x1 ;  /* 0x00000001ff3e7424 */ /* 0x000fe600078e00ff */
[----:B------:R-:W-:Y:S05]  /*6930*/  PLOP3.LUT P2, PT, PT, PT, UP1, 0x80, 0x8 ;  /* 0x000000000008781c */ /* 0x000fea0003f4f018 */
[----:B------:R-:W4:Y:S01]  /*6940*/  @UP1 LDCU.64 UR4, c[0x0][0x888] ;  /* 0x00011100ff0417ac */ /* 0x000f220008000a00 */
[----:B------:R-:W-:Y:S07]  /*6950*/  @UP1 UIMAD UR6, UR52, UR28, URZ ;  /* 0x0000001c340612a4 */ /* 0x000fee000f8e02ff */
[----:B------:R-:W-:Y:S01]  /*6960*/  @!P2 PRMT R62, R0, 0x7610, R62 ;  /* 0x00007610003ea816 */ /* 0x000fe2000000003e */
[----:B----4-:R-:W-:Y:S06]  /*6970*/  @UP1 UIMAD.WIDE UR4, UR6, 0x4, UR4 ;  /* 0x00000004060418a5 */ /* 0x010fec000f8e0204 */
[----:B------:R-:W-:Y:S01]  /*6980*/  IMAD.U32 R12, RZ, RZ, UR4 ;  /* 0x00000004ff0c7e24 */ /* 0x000fe2000f8e00ff */
[----:B------:R-:W-:Y:S04]  /*6990*/  MOV R13, UR5 ;  /* 0x00000005000d7c02 */ /* 0x000fe80008000f00 */
[----:B------:R-:W4:Y:S01]  /*69a0*/  @!UP1 LDCU UR4, c[0x0][0x880] ;  /* 0x00011000ff0497ac */ /* 0x000f220008000800 */
[----:B-1---5:R1:W5:Y:S02]  /*69b0*/  @P2 LDG.E R27, desc[UR8][R12.64] ;  /* 0x000000080c1b2981 */ /* 0x022364000c1e1900 */
[----:B-1--4-:R-:W-:Y:S07]  /*69c0*/  @!P2 IMAD.U32 R27, RZ, RZ, UR4 ;  /* 0x00000004ff1bae24 */ /* 0x012fee000f8e00ff */
.L_x_73:
[----:B-----5:R-:W-:Y:S01]  /*69d0*/  @!P1 FSETP.EQ.AND P3, PT, R27, RZ, PT ;  /* 0x000000ff1b00920b */ /* 0x020fe20003f62000 */
[----:B------:R-:W-:Y:S01]  /*69e0*/  @!UPT UIADD3 URZ, UPT, UPT, URZ, URZ, URZ ;  /* 0x000000fffffff290 */ /* 0x000fe2000fffe0ff */
[----:B------:R-:W-:Y:S11]  /*69f0*/  @!P1 BRA `(.L_x_74) ;  /* 0x0000000000149947 */ /* 0x000ff60003800000 */
[----:B------:R-:W-:Y:S02]  /*6a00*/  LOP3.LUT P1, RZ, R62, 0xff, RZ, 0xc0, !PT ;  /* 0x000000ff3eff7812 */ /* 0x000fe4000782c0ff */
[----:B------:R-:W-:Y:S04]  /*6a10*/  PLOP3.LUT P3, PT, PT, PT, UP1, 0x80, 0x8 ;  /* 0x000000000008781c */ /* 0x000fe80003f6f018 */
[----:B------:R-:W-:Y:S07]  /*6a20*/  PLOP3.LUT P3, PT, P3, PT, PT, 0x8, 0x80 ;  /* 0x000000000080781c */ /* 0x000fee0001f6e170 */
[----:B------:R-:W-:Y:S11]  /*6a30*/  @P1 FSETP.EQ.AND P3, PT, R27, RZ, PT ;  /* 0x000000ff1b00120b */ /* 0x000ff60003f62000 */
[----:B------:R-:W-:Y:S02]  /*6a40*/  @!UPT UIADD3 URZ, UPT, UPT, URZ, URZ, URZ ;  /* 0x000000fffffff290 */ /* 0x000fe4000fffe0ff */
.L_x_74:
[----:B------:R-:W-:Y:S01]  /*6a50*/  ULEA UR4, UR26, UR24, 0x3 ;  /* 0x000000181a047291 */ /* 0x000fe2000f8e18ff */
[----:B-1----:R-:W-:Y:S01]  /*6a60*/  SHF.L.U32 R13, R9, 0x1f, RZ ;  /* 0x0000001f090d7819 */ /* 0x002fe200000006ff */
[----:B------:R-:W-:Y:S02]  /*6a70*/  USHF.L.U32 UR11, UR50, 0x6, URZ ;  /* 0x00000006320b7899 */ /* 0x000fe400080006ff */
[----:B------:R-:W-:Y:S02]  /*6a80*/  UISETP.NE.AND UP0, UPT, UR40, 0x1, UPT ;  /* 0x000000012800788c */ /* 0x000fe4000bf05270 */
[----:B------:R-:W-:Y:S01]  /*6a90*/  UIMAD.WIDE.U32 UR6, UR11, UR41, URZ ;  /* 0x000000290b0672a5 */ /* 0x000fe2000f8e00ff */
[----:B------:R-:W-:Y:S02]  /*6aa0*/  ELECT P2, URZ, PT ;  /* 0x0000000000ff782f */ /* 0x000fe40003840000 */
[----:B------:R-:W1:Y:S02]  /*6ab0*/  SYNCS.PHASECHK.TRANS64.TRYWAIT P1, [UR4+0x78], R13 ;  /* 0x0000780dff0075a7 */ /* 0x000e640008021104 */
[----:B------:R-:W-:Y:S02]  /*6ac0*/  PLOP3.LUT P2, PT, P3, P2, PT, 0xf2, 0x2f ;  /* 0x00000000002f781c */ /* 0x000fe40001f45e72 */
[----:B------:R-:W-:Y:S02]  /*6ad0*/  UMOV UR5, UR7 ;  /* 0x0000000700057c82 */ /* 0x000fe40008000000 */
[----:B------:R-:W-:Y:S04]  /*6ae0*/  USHF.R.U32.HI UR5, URZ, UR42, UR5 ;  /* 0x0000002aff057299 */ /* 0x000fe80008011605 */
[----:B------:R-:W-:Y:S02]  /*6af0*/  USEL UR12, UR11, UR5, !UP0 ;  /* 0x000000050b0c7287 */ /* 0x000fe4000c000000 */
[----:B------:R-:W-:Y:S02]  /*6b00*/  UISETP.NE.AND UP0, UPT, UR43, 0x1, UPT ;  /* 0x000000012b00788c */ /* 0x000fe4000bf05270 */
[----:B---3--:R-:W-:Y:S07]  /*6b10*/  UIMAD.WIDE.U32 UR6, UR12, UR30, URZ ;  /* 0x0000001e0c0672a5 */ /* 0x008fee000f8e00ff */
[----:B------:R-:W-:Y:S02]  /*6b20*/  UMOV UR5, UR7 ;  /* 0x0000000700057c82 */ /* 0x000fe40008000000 */
[----:B------:R-:W-:Y:S04]  /*6b30*/  USHF.R.U32.HI UR5, URZ, UR31, UR5 ;  /* 0x0000001fff057299 */ /* 0x000fe80008011605 */
[----:B------:R-:W-:Y:S02]  /*6b40*/  USEL UR13, UR12, UR5, !UP0 ;  /* 0x000000050c0d7287 */ /* 0x000fe4000c000000 */
[----:B------:R-:W-:Y:S02]  /*6b50*/  UIADD3 UR5, UPT, UPT, -UR12, URZ, URZ ;  /* 0x000000ff0c057290 */ /* 0x000fe4000fffe1ff */
[----:B------:R-:W-:Y:S02]  /*6b60*/  UIADD3 UR6, UPT, UPT, -UR13, URZ, URZ ;  /* 0x000000ff0d067290 */ /* 0x000fe4000fffe1ff */
[----:B------:R-:W-:Y:S02]  /*6b70*/  UIMAD UR11, UR40, UR5, UR11 ;  /* 0x00000005280b72a4 */ /* 0x000fe4000f8e020b */
[----:B------:R-:W-:Y:S01]  /*6b80*/  UIMAD UR12, UR43, UR6, UR12 ;  /* 0x000000062b0c72a4 */ /* 0x000fe2000f8e020c */
[----:B-1----:R-:W-:Y:S11]  /*6b90*/  @!P1 BRA `(.L_x_75) ;  /* 0x0000003400ec9947 */ /* 0x002ff60003800000 */
.L_x_147:
[----:B------:R-:W3:Y:S01]  /*6ba0*/  S2UR UR23, SR_CgaCtaId ;  /* 0x00000000001779c3 */ /* 0x000ee20000008800 */
[----:B------:R-:W-:Y:S01]  /*6bb0*/  VOTEU.ALL UP0, P2 ;  /* 0x0000000000ff7886 */ /* 0x000fe20001000000 */
[----:B------:R-:W-:Y:S01]  /*6bc0*/  @!P2 IADD3 R2, P1, PT, R10, 0x580, RZ ;  /* 0x000005800a02a810 */ /* 0x000fe20007f3e0ff */
[----:B------:R-:W-:Y:S01]  /*6bd0*/  UIADD3 UR9, UPT, UPT, UR4, 0x60, URZ ;  /* 0x0000006004097890 */ /* 0x000fe2000fffe0ff */
[----:B------:R-:W-:Y:S02]  /*6be0*/  @P0 SHF.R.U32.HI R4, RZ, 0x10, R5 ;  /* 0x00000010ff040819 */ /* 0x000fe40000011605 */
[----:B------:R-:W-:Y:S01]  /*6bf0*/  @!UP0 ULEA UR5, UR26, UR24, 0xd ;  /* 0x000000181a058291 */ /* 0x000fe2000f8e68ff */
[----:B-1----:R-:W-:Y:S01]  /*6c00*/  @!P2 IMAD.X R0, RZ, RZ, R11, P1 ;  /* 0x000000ffff00a224 */ /* 0x002fe200008e060b */
[----:B------:R-:W-:Y:S01]  /*6c10*/  @!P2 R2UR UR7, R2 ;  /* 0x000000000207a2ca */ /* 0x000fe200000e0000 */
[----:B------:R-:W-:Y:S01]  /*6c20*/  @!UP0 UPRMT UR6, URZ, 0x40, URZ ;  /* 0x00000040ff068896 */ /* 0x000fe200080000ff */
[----:B------:R-:W-:Y:S01]  /*6c30*/  @P0 R2UR UR52, R4 ;  /* 0x00000000043402ca */ /* 0x000fe200000e0000 */
[----:B------:R-:W-:Y:S02]  /*6c40*/  @!UP0 UIADD3 UR8, UPT, UPT, UR5, 0x400, URZ ;  /* 0x0000040005088890 */ /* 0x000fe4000fffe0ff */
[----:B------:R-:W-:Y:S01]  /*6c50*/  @!P2 R2UR UR5, R0 ;  /* 0x000000000005a2ca */ /* 0x000fe200000e0000 */
[----:B------:R-:W-:Y:S01]  /*6c60*/  @!UP0 UPRMT UR19, UR6, 0x5410, URZ ;  /* 0x0000541006138896 */ /* 0x000fe200080000ff */
[----:B------:R-:W-:Y:S01]  /*6c70*/  @!P2 IMAD.MOV.U32 R0, RZ, RZ, 0x2000 ;  /* 0x00002000ff00a424 */ /* 0x000fe200078e00ff */
[----:B------:R-:W-:Y:S04]  /*6c80*/  UIADD3 UR6, UPT, UPT, UR26, 0x1, URZ ;  /* 0x000000011a067890 */ /* 0x000fe8000fffe0ff */
[----:B------:R-:W-:Y:S01]  /*6c90*/  UISETP.NE.AND UP0, UPT, UR6, 0x3, UPT ;  /* 0x000000030600788c */ /* 0x000fe2000bf05270 */
[----:B------:R-:W-:Y:S03]  /*6ca0*/  IMAD.U32 R14, RZ, RZ, UR7 ;  /* 0x00000007ff0e7e24 */ /* 0x000fe6000f8e00ff */
[----:B------:R-:W-:Y:S02]  /*6cb0*/  USEL UR6, UR6, URZ, UP0 ;  /* 0x000000ff06067287 */ /* 0x000fe40008000000 */
[----:B------:R-:W-:Y:S01]  /*6cc0*/  IMAD.U32 R15, RZ, RZ, UR5 ;  /* 0x00000005ff0f7e24 */ /* 0x000fe2000f8e00ff */
[----:B------:R-:W-:Y:S01]  /*6cd0*/  @!P2 R2UR UR20, R14 ;  /* 0x000000000e14a2ca */ /* 0x000fe200000e0000 */
[----:B------:R-:W-:Y:S02]  /*6ce0*/  USEL UR22, URZ, 0x1, UP0 ;  /* 0x00000001ff167887 */ /* 0x000fe40008000000 */
[----:B------:R-:W-:Y:S01]  /*6cf0*/  VOTEU.ALL UP0, P2 ;  /* 0x0000000000ff7886 */ /* 0x000fe20001000000 */
[----:B------:R-:W-:Y:S01]  /*6d00*/  @!P2 R2UR UR21, R15 ;  /* 0x000000000f15a2ca */ /* 0x000fe200000e0000 */
[----:B---3--:R-:W-:Y:S02]  /*6d10*/  UPRMT UR7, UR23, 0x654, UR9 ;  /* 0x0000065417077896 */ /* 0x008fe40008000009 */
[----:B------:R-:W-:Y:S01]  /*6d20*/  ULEA UR5, UR6, UR24, 0x3 ;  /* 0x0000001806057291 */ /* 0x000fe2000f8e18ff */
[----:B------:R-:W-:Y:S04]  /*6d30*/  LOP3.LUT R9, R9, UR22, RZ, 0x3c, !PT ;  /* 0x0000001609097c12 */ /* 0x000fe8000f8e3cff */
[----:B------:R-:W-:Y:S05]  /*6d40*/  SHF.L.U32 R12, R9, 0x1f, RZ ;  /* 0x0000001f090c7819 */ /* 0x000fea00000006ff */
[----:B------:R1:W-:Y:S01]  /*6d50*/  @!UP0 UTMALDG.4D.IM2COL [UR8], [UR20], UR19 ;  /* 0x00000008140083b4 */ /* 0x0003e20008058013 */
[----:B------:R1:W-:Y:S01]  /*6d60*/  @!P2 SYNCS.ARRIVE.TRANS64.RED.A0TR RZ, [UR4+0x60], R0 ;  /* 0x00006000ffffa9a7 */ /* 0x0003e20008300404 */
[----:B------:R-:W-:Y:S01]  /*6d70*/  SYNCS.ARRIVE.TRANS64.RED.A1T0 RZ, [UR7], RZ ;  /* 0x000000ffffff79a7 */ /* 0x000fe20008100407 */
[----:B------:R-:W3:Y:S02]  /*6d80*/  SYNCS.PHASECHK.TRANS64.TRYWAIT P1, [UR5+0x78], R12 ;  /* 0x0000780cff0075a7 */ /* 0x000ee40008021105 */
[----:B-1-3--:R-:W-:Y:S05]  /*6d90*/  @!P1 BRA `(.L_x_76) ;  /* 0x0000003400849947 */ /* 0x00afea0003800000 */
.L_x_149:
[----:B------:R-:W3:Y:S01]  /*6da0*/  S2UR UR21, SR_CgaCtaId ;  /* 0x00000000001579c3 */ /* 0x000ee20000008800 */
[----:B------:R-:W-:Y:S01]  /*6db0*/  UIADD3 UR9, UPT, UPT, UR5, 0x60, URZ ;  /* 0x0000006005097890 */ /* 0x000fe2000fffe0ff */
[----:B------:R-:W-:Y:S01]  /*6dc0*/  @!P2 IADD3 R2, P0, PT, R10, 0x580, RZ ;  /* 0x000005800a02a810 */ /* 0x000fe20007f1e0ff */
[----:B------:R-:W-:Y:S01]  /*6dd0*/  UIADD3 UR25, UPT, UPT, UR14, UR38, URZ ;  /* 0x000000260e197290 */ /* 0x000fe2000fffe0ff */
[----:B------:R-:W-:Y:S01]  /*6de0*/  LOP3.LUT R8, R8, 0x1, RZ, 0x3c, !PT ;  /* 0x0000000108087812 */ /* 0x000fe200078e3cff */
[----:B------:R-:W-:Y:S02]  /*6df0*/  UIADD3 UR50, UPT, UPT, UR15, UR37, URZ ;  /* 0x000000250f327290 */ /* 0x000fe4000fffe0ff */
[----:B------:R-:W-:Y:S01]  /*6e00*/  UPLOP3.LUT UP4, UPT, UPT, UPT, UPT, 0x80, 0x8 ;  /* 0x000000000008789c */ /* 0x000fe20003f8f070 */
[----:B------:R-:W-:Y:S01]  /*6e10*/  @!P2 IMAD.X R0, RZ, RZ, R11, P0 ;  /* 0x000000ffff00a224 */ /* 0x000fe200000e060b */
[----:B------:R-:W-:Y:S05]  /*6e20*/  VOTEU.ALL UP0, P2 ;  /* 0x0000000000ff7886 */ /* 0x000fea0001000000 */
[----:B------:R-:W-:Y:S02]  /*6e30*/  @!UP0 UPRMT UR7, URZ, 0x40, URZ ;  /* 0x00000040ff078896 */ /* 0x000fe400080000ff */
[----:B------:R-:W-:Y:S02]  /*6e40*/  @!UP0 ULEA UR4, UR6, UR24, 0xd ;  /* 0x0000001806048291 */ /* 0x000fe4000f8e68ff */
[----:B------:R-:W-:Y:S02]  /*6e50*/  UIADD3 UR6, UPT, UPT, UR6, 0x1, URZ ;  /* 0x0000000106067890 */ /* 0x000fe4000fffe0ff */
[----:B------:R-:W-:Y:S02]  /*6e60*/  @!UP0 UIADD3 UR10, UPT, UPT, UR10, 0x20, URZ ;  /* 0x000000200a0a8890 */ /* 0x000fe4000fffe0ff */
[----:B------:R-:W-:Y:S01]  /*6e70*/  @!UP0 UIADD3 UR8, UPT, UPT, UR4, 0x400, URZ ;  /* 0x0000040004088890 */ /* 0x000fe2000fffe0ff */
[----:B------:R-:W-:Y:S01]  /*6e80*/  @!P2 R2UR UR4, R0 ;  /* 0x000000000004a2ca */ /* 0x000fe200000e0000 */
[----:B------:R-:W-:Y:S02]  /*6e90*/  @!UP0 UPRMT UR19, UR7, 0x5410, URZ ;  /* 0x0000541007138896 */ /* 0x000fe400080000ff */
[----:B------:R-:W-:Y:S04]  /*6ea0*/  UISETP.NE.AND UP0, UPT, UR6, 0x3, UPT ;  /* 0x000000030600788c */ /* 0x000fe8000bf05270 */
[----:B------:R-:W-:Y:S01]  /*6eb0*/  USEL UR26, UR6, URZ, UP0 ;  /* 0x000000ff061a7287 */ /* 0x000fe20008000000 */
[----:B------:R-:W-:Y:S01]  /*6ec0*/  @!P2 R2UR UR6, R2 ;  /* 0x000000000206a2ca */ /* 0x000fe200000e0000 */
[----:B------:R-:W-:Y:S02]  /*6ed0*/  USEL UR20, URZ, 0x1, UP0 ;  /* 0x00000001ff147887 */ /* 0x000fe40008000000 */
[----:B------:R-:W-:Y:S02]  /*6ee0*/  VOTEU.ALL UP0, P2 ;  /* 0x0000000000ff7886 */ /* 0x000fe40001000000 */
[----:B-1----:R-:W-:Y:S01]  /*6ef0*/  IMAD.U32 R5, RZ, RZ, UR4 ;  /* 0x00000004ff057e24 */ /* 0x002fe2000f8e00ff */
[----:B---3--:R-:W-:Y:S01]  /*6f00*/  UPRMT UR4, UR21, 0x654, UR9 ;  /* 0x0000065415047896 */ /* 0x008fe20008000009 */
[----:B------:R-:W-:Y:S03]  /*6f10*/  LOP3.LUT R9, R9, UR20, RZ, 0x3c, !PT ;  /* 0x0000001409097c12 */ /* 0x000fe6000f8e3cff */
[----:B------:R-:W-:Y:S03]  /*6f20*/  @!P2 R2UR UR7, R5 ;  /* 0x000000000507a2ca */ /* 0x000fe600000e0000 */
[----:B------:R-:W-:Y:S05]  /*6f30*/  IMAD.U32 R4, RZ, RZ, UR6 ;  /* 0x00000006ff047e24 */ /* 0x000fea000f8e00ff */
[----:B------:R-:W-:Y:S11]  /*6f40*/  @!P2 R2UR UR6, R4 ;  /* 0x000000000406a2ca */ /* 0x000ff600000e0000 */
[----:B------:R-:W-:Y:S02]  /*6f50*/  @!UPT UIADD3 URZ, UPT, UPT, URZ, URZ, URZ ;  /* 0x000000fffffff290 */ /* 0x000fe4000fffe0ff */
[----:B------:R1:W-:Y:S01]  /*6f60*/  @!UP0 UTMALDG.4D.IM2COL [UR8], [UR6], UR19 ;  /* 0x00000008060083b4 */ /* 0x0003e20008058013 */
[----:B------:R1:W-:Y:S01]  /*6f70*/  @!P2 SYNCS.ARRIVE.TRANS64.RED.A0TR RZ, [UR5+0x60], R3 ;  /* 0x00006003ffffa9a7 */ /* 0x0003e20008300405 */
[----:B------:R-:W-:Y:S01]  /*6f80*/  SYNCS.ARRIVE.TRANS64.RED.A1T0 RZ, [UR4], RZ ;  /* 0x000000ffffff79a7 */ /* 0x000fe20008100404 */
[----:B------:R-:W-:Y:S05]  /*6f90*/  BRA.U UP2, `(.L_x_77) ;  /* 0xfffffff102cc7547 */ /* 0x000fea000b83ffff */
[----:B------:R-:W-:Y:S01]  /*6fa0*/  UIADD3 UR24, UPT, UPT, UR24, 0x78, URZ ;  /* 0x0000007818187890 */ /* 0x000fe2000fffe0ff */
[----:B-1----:R-:W-:-:S03]  /*6fb0*/  SHF.L.U32 R3, R9, 0x1f, RZ ;  /* 0x0000001f09037819 */ /* 0x002fc600000006ff */
[----:B------:R-:W-:-:S09]  /*6fc0*/  ULEA UR4, UR26, UR24, 0x3 ;  /* 0x000000181a047291 */ /* 0x000fd2000f8e18ff */
[----:B------:R-:W1:Y:S02]  /*6fd0*/  SYNCS.PHASECHK.TRANS64.TRYWAIT P0, [UR4], R3 ;  /* 0x00000003ff0075a7 */ /* 0x000e640008001104 */
[----:B-1----:R-:W-:Y:S05]  /*6fe0*/  @!P0 BRA `(.L_x_78) ;  /* 0x0000003400088947 */ /* 0x002fea0003800000 */
.L_x_151:
        /* <DEDUP_REMOVED lines=9> */
.L_x_153:
        /* <DEDUP_REMOVED lines=8> */
.L_x_80:
[----:B-1----:R1:W3:Y:S02]  /*7100*/  SYNCS.PHASECHK.TRANS64.TRYWAIT P0, [R0+URZ], R3 ;  /* 0x00000003000075a7 */ /* 0x0022e400080011ff */
[----:B---3--:R-:W-:Y:S05]  /*7110*/  @!P0 NANOSLEEP.SYNCS 0x989680 ;  /* 0x009896800000895d */ /* 0x008fea0003900000 */
[----:B------:R-:W3:Y:S02]  /*7120*/  @!P0 SYNCS.PHASECHK.TRANS64 P0, [R0+URZ], R3 ;  /* 0x00000003000085a7 */ /* 0x000ee400080010ff */
[----:B--23--:R-:W-:Y:S05]  /*7130*/  @P0 EXIT ;  /* 0x000000000000094d */ /* 0x00cfea0003800000 */
[----:B------:R-:W-:Y:S05]  /*7140*/  BRA `(.L_x_80) ;  /* 0xfffffffc00ec7947 */ /* 0x000fea000383ffff */
.L_x_68:
[----:B------:R-:W-:-:S06]  /*7150*/  UISETP.GE.AND UP0, UPT, UR18, 0x4, UPT ;  /* 0x000000041200788c */ /* 0x000fcc000bf06270 */
[----:B------:R-:W-:-:S13]  /*7160*/  PLOP3.LUT P0, PT, PT, PT, UP0, 0x80, 0x8 ;  /* 0x000000000008781c */ /* 0x000fda0003f0f008 */
[----:B------:R-:W-:Y:S05]  /*7170*/  @!P0 EXIT ;  /* 0x000000000000894d */ /* 0x000fea0003800000 */
[----:B------:R-:W1:Y:S08]  /*7180*/  S2UR UR4, SR_CgaCtaId ;  /* 0x00000000000479c3 */ /* 0x000e700000008800 */
[----:B------:R-:W-:Y:S01]  /*7190*/  BAR.SYNC.DEFER_BLOCKING 0x6, 0xa0 ;  /* 0x0182800000007b1d */ /* 0x000fe20000010000 */
[C---:B------:R-:W-:Y:S01]  /*71a0*/  IMAD.SHL.U32 R4, R61.reuse, 0x20, RZ ;  /* 0x000000203d047824 */ /* 0x040fe200078e00ff */
[----:B------:R-:W-:Y:S01]  /*71b0*/  SHF.R.U32.HI R7, RZ, 0x2, R61 ;  /* 0x00000002ff077819 */ /* 0x000fe2000001163d */
[C---:B------:R-:W-:Y:S01]  /*71c0*/  IMAD.SHL.U32 R60, R61.reuse, 0x4, RZ ;  /* 0x000000043d3c7824 */ /* 0x040fe200078e00ff */
[C---:B------:R-:W-:Y:S01]  /*71d0*/  R2P PR, R61.reuse, 0x6 ;  /* 0x000000063d007804 */ /* 0x040fe20000000000 */
[C---:B------:R-:W-:Y:S01]  /*71e0*/  IMAD.SHL.U32 R5, R61.reuse, 0x10, RZ ;  /* 0x000000103d057824 */ /* 0x040fe200078e00ff */
[----:B------:R-:W-:Y:S01]  /*71f0*/  UMOV UR48, 0x400 ;  /* 0x0000040000307882 */ /* 0x000fe20000000000 */
[C---:B------:R-:W-:Y:S01]  /*7200*/  LOP3.LUT R3, R4.reuse, 0xe0, RZ, 0xc0, !PT ;  /* 0x000000e004037812 */ /* 0x040fe200078ec0ff */
[----:B------:R-:W2:Y:S01]  /*7210*/  LDC.64 R54, c[0x0][0x8b0] ;  /* 0x00022c00ff367b82 */ /* 0x000ea20000000a00 */
[----:B------:R-:W-:Y:S01]  /*7220*/  LOP3.LUT R4, R4, 0x100, RZ, 0xc0, !PT ;  /* 0x0000010004047812 */ /* 0x000fe200078ec0ff */
[----:B------:R-:W-:Y:S01]  /*7230*/  IMAD.U32 R23, R61, 0x10000, RZ ;  /* 0x000100003d177824 */ /* 0x000fe200078e00ff */
[----:B------:R-:W-:Y:S01]  /*7240*/  LOP3.LUT R60, R3, 0x1c, R60, 0xf8, !PT ;  /* 0x0000001c033c7812 */ /* 0x000fe200078ef83c */
[----:B------:R-:W-:Y:S01]  /*7250*/  IMAD.MOV.U32 R72, RZ, RZ, 0x8 ;  /* 0x00000008ff487424 */ /* 0x000fe200078e00ff */
[----:B------:R-:W-:Y:S01]  /*7260*/  LOP3.LUT R5, R4, 0x600, R5, 0xf8, !PT ;  /* 0x0000060004057812 */ /* 0x000fe200078ef805 */
[----:B------:R-:W-:Y:S01]  /*7270*/  IMAD.MOV.U32 R71, RZ, RZ, 0x10 ;  /* 0x00000010ff477424 */ /* 0x000fe200078e00ff */
[----:B------:R-:W-:Y:S01]  /*7280*/  LOP3.LUT R60, R60, 0x4, R7, 0x78, !PT ;  /* 0x000000043c3c7812 */ /* 0x000fe200078e7807 */
[----:B------:R-:W3:Y:S01]  /*7290*/  LDC.64 R52, c[0x0][0x8a8] ;  /* 0x00022a00ff347b82 */ /* 0x000ee20000000a00 */
[----:B------:R-:W-:Y:S01]  /*72a0*/  LOP3.LUT R61, R61, 0x60, RZ, 0xc0, !PT ;  /* 0x000000603d3d7812 */ /* 0x000fe200078ec0ff */
[----:B------:R-:W-:Y:S01]  /*72b0*/  IMAD.MOV.U32 R22, RZ, RZ, RZ ;  /* 0x000000ffff167224 */ /* 0x000fe200078e00ff */
[----:B------:R-:W-:-:S02]  /*72c0*/  LOP3.LUT R60, R5, R60, RZ, 0xfc, !PT ;  /* 0x0000003c053c7212 */ /* 0x000fc400078efcff */
[----:B------:R-:W-:Y:S02]  /*72d0*/  CS2R R58, SRZ ;  /* 0x00000000003a7805 */ /* 0x000fe4000001ff00 */
[----:B------:R-:W-:Y:S01]  /*72e0*/  LOP3.LUT R23, R23, 0x600000, RZ, 0xc0, !PT ;  /* 0x0060000017177812 */ /* 0x000fe200078ec0ff */
[----:B------:R-:W4:Y:S01]  /*72f0*/  LDCU UR62, c[0x0][0x370] ;  /* 0x00006e00ff3e77ac */ /* 0x000f220008000800 */
[----:B------:R-:W-:Y:S02]  /*7300*/  SEL R72, R72, 0xfffffff8, !P1 ;  /* 0xfffffff848487807 */ /* 0x000fe40004800000 */
[----:B------:R-:W-:Y:S01]  /*7310*/  SEL R71, R71, 0xfffffff0, !P2 ;  /* 0xfffffff047477807 */ /* 0x000fe20005000000 */
[----:B-1----:R-:W-:Y:S01]  /*7320*/  ULEA UR48, UR4, UR48, 0x18 ;  /* 0x0000003004307291 */ /* 0x002fe2000f8ec0ff */
[----:B------:R-:W1:Y:S01]  /*7330*/  LDCU.64 UR4, c[0x0][0x890] ;  /* 0x00011200ff0477ac */ /* 0x000e620008000a00 */
[----:B------:R-:W2:Y:S07]  /*7340*/  LDCU UR45, c[0x0][0xb0c] ;  /* 0x00016180ff2d77ac */ /* 0x000eae0008000800 */
[----:B------:R-:W4:Y:S01]  /*7350*/  LDS R2, [UR48+0xf0] ;  /* 0x0000f030ff027984 */ /* 0x000f220008000800 */
[----:B------:R-:W2:Y:S01]  /*7360*/  LDCU UR38, c[0x0][0xb30] ;  /* 0x00016600ff2677ac */ /* 0x000ea20008000800 */
[----:B------:R-:W2:Y:S01]  /*7370*/  LDCU.64 UR60, c[0x0][0x888] ;  /* 0x00011100ff3c77ac */ /* 0x000ea20008000a00 */
[----:B------:R-:W2:Y:S01]  /*7380*/  LDCU.64 UR46, c[0x0][0xb28] ;  /* 0x00016500ff2e77ac */ /* 0x000ea20008000a00 */
[----:B-1----:R-:W-:-:S02]  /*7390*/  IMAD.U32 R65, RZ, RZ, UR4 ;  /* 0x00000004ff417e24 */ /* 0x002fc4000f8e00ff */
[----:B------:R-:W-:Y:S01]  /*73a0*/  IMAD.U32 R64, RZ, RZ, UR5 ;  /* 0x00000005ff407e24 */ /* 0x000fe2000f8e00ff */
[----:B------:R-:W1:Y:S01]  /*73b0*/  LDCU.128 UR4, c[0x0][0xa80] ;  /* 0x00015000ff0477ac */ /* 0x000e620008000c00 */
[----:B------:R-:W2:Y:S01]  /*73c0*/  LDCU.128 UR56, c[0x0][0xb10] ;  /* 0x00016200ff3877ac */ /* 0x000ea20008000c00 */
[----:B------:R-:W2:Y:S01]  /*73d0*/  LDCU UR55, c[0x0][0x374] ;  /* 0x00006e80ff3777ac */ /* 0x000ea20008000800 */
[----:B------:R-:W-:Y:S01]  /*73e0*/  UMOV UR54, 0x1 ;  /* 0x0000000100367882 */ /* 0x000fe20000000000 */
[----:B------:R-:W-:Y:S01]  /*73f0*/  UMOV UR49, URZ ;  /* 0x000000ff00317c82 */ /* 0x000fe20008000000 */
[----:B------:R-:W-:Y:S01]  /*7400*/  UMOV UR53, URZ ;  /* 0x000000ff00357c82 */ /* 0x000fe20008000000 */
[----:B------:R-:W-:Y:S01]  /*7410*/  UMOV UR51, URZ ;  /* 0x000000ff00337c82 */ /* 0x000fe20008000000 */
[----:B-1----:R-:W-:Y:S01]  /*7420*/  IMAD.U32 R69, RZ, RZ, UR4 ;  /* 0x00000004ff457e24 */ /* 0x002fe2000f8e00ff */
[----:B------:R-:W-:Y:S01]  /*7430*/  UIADD3 UR4, UPT, UPT, UR48, 0x400, URZ ;  /* 0x0000040030047890 */ /* 0x000fe2000fffe0ff */
[----:B------:R-:W-:-:S02]  /*7440*/  IMAD.U32 R68, RZ, RZ, UR5 ;  /* 0x00000005ff447e24 */ /* 0x000fc4000f8e00ff */
[----:B------:R-:W-:Y:S02]  /*7450*/  IMAD.U32 R67, RZ, RZ, UR6 ;  /* 0x00000006ff437e24 */ /* 0x000fe4000f8e00ff */
[----:B------:R-:W-:Y:S02]  /*7460*/  IMAD.U32 R66, RZ, RZ, UR7 ;  /* 0x00000007ff427e24 */ /* 0x000fe4000f8e00ff */
[C---:B----4-:R-:W-:Y:S01]  /*7470*/  VIADD R3, R2.reuse, 0x40 ;  /* 0x0000004002037836 */ /* 0x050fe20000000000 */
[----:B------:R-:W-:Y:S01]  /*7480*/  LOP3.LUT R2, R2, 0xffff, RZ, 0xc0, !PT ;  /* 0x0000ffff02027812 */ /* 0x000fe200078ec0ff */
[----:B------:R-:W-:-:S03]  /*7490*/  IMAD.U32 R0, RZ, RZ, UR4 ;  /* 0x00000004ff007e24 */ /* 0x000fc6000f8e00ff */
[----:B------:R-:W-:-:S05]  /*74a0*/  LOP3.LUT R3, R3, 0xffff, RZ, 0xc0, !PT ;  /* 0x0000ffff03037812 */ /* 0x000fca00078ec0ff */
[----:B--23--:R1:W-:Y:S02]  /*74b0*/  STL.64 [R1], R2 ;  /* 0x0000000201007387 */ /* 0x00c3e40000100a00 */
.L_x_111:
[----:B-1----:R-:W-:Y:S04]  /*74c0*/  SHF.L.U32 R3, R58, 0x1f, RZ ;  /* 0x0000001f3a037819 */ /* 0x002fe800000006ff */
[----:B------:R-:W1:Y:S02]  /*74d0*/  SYNCS.PHASECHK.TRANS64.TRYWAIT P0, [UR48+0xa0], R3 ;  /* 0x0000a003ff0075a7 */ /* 0x000e640008001130 */
[----:B-1----:R-:W-:Y:S05]  /*74e0*/  @!P0 BRA `(.L_x_81) ;  /* 0x0000002c00f88947 */ /* 0x002fea0003800000 */
.L_x_155:
[----:B------:R-:W2:Y:S01]  /*74f0*/  LDS.128 R4, [UR48+0xe0] ;  /* 0x0000e030ff047984 */ /* 0x000ea20008000c00 */
[----:B------:R-:W-:Y:S01]  /*7500*/  UIADD3 UR4, UPT, UPT, UR48, 0xa8, URZ ;  /* 0x000000a830047890 */ /* 0x000fe2000fffe0ff */
[----:B------:R-:W-:Y:S01]  /*7510*/  IMAD R2, R22, 0x4, R1 ;  /* 0x0000000416027824 */ /* 0x000fe200078e0201 */
[----:B------:R-:W-:Y:S01]  /*7520*/  UISETP.GE.AND UP0, UPT, UR39, 0x1, UPT ;  /* 0x000000012700788c */ /* 0x000fe2000bf06270 */
[----:B------:R-:W-:Y:S01]  /*7530*/  @!PT LDS RZ, [RZ] ;  /* 0x00000000fffff984 */ /* 0x000fe20000000800 */
[----:B------:R-:W-:Y:S01]  /*7540*/  @!PT LDS RZ, [RZ] ;  /* 0x00000000fffff984 */ /* 0x000fe20000000800 */
[----:B------:R-:W-:Y:S01]  /*7550*/  @!PT LDS RZ, [RZ] ;  /* 0x00000000fffff984 */ /* 0x000fe20000000800 */
[----:B------:R-:W-:Y:S01]  /*7560*/  @!PT LDS RZ, [RZ] ;  /* 0x00000000fffff984 */ /* 0x000fe20000000800 */
[----:B------:R3:W-:Y:S06]  /*7570*/  MEMBAR.ALL.CTA ;  /* 0x0000000000007992 */ /* 0x0007ec0000008000 */
[----:B---3--:R-:W3:Y:S01]  /*7580*/  FENCE.VIEW.ASYNC.S ;  /* 0x00000000000073c6 */ /* 0x008ee20000000000 */
[----:B------:R-:W-:Y:S09]  /*7590*/  UPRMT UR4, URZ, 0x654, UR4 ;  /* 0x00000654ff047896 */ /* 0x000ff20008000004 */
[----:B---3--:R-:W-:Y:S01]  /*75a0*/  SYNCS.ARRIVE.TRANS64.RED.A1T0 RZ, [UR4], RZ ;  /* 0x000000ffffff79a7 */ /* 0x008fe20008100404 */
[----:B------:R-:W5:Y:S01]  /*75b0*/  LDL R2, [R2] ;  /* 0x0000000002027983 */ /* 0x000f620000100800 */
[----:B--2---:R-:W-:Y:S11]  /*75c0*/  LOP3.LUT P0, RZ, R6, 0x1, RZ, 0xc0, !PT ;  /* 0x0000000106ff7812 */ /* 0x004ff6000780c0ff */
[----:B------:R-:W-:Y:S02]  /*75d0*/  @!UPT UIADD3 URZ, UPT, UPT, URZ, URZ, URZ ;  /* 0x000000fffffff290 */ /* 0x000fe4000fffe0ff */
[----:B------:R-:W-:Y:S01]  /*75e0*/  VOTEU.ANY UP1, P0 ;  /* 0x0000000000ff7886 */ /* 0x000fe20000020100 */
[----:B------:R-:W-:Y:S01]  /*75f0*/  PLOP3.LUT P0, PT, PT, PT, UP1, 0x80, 0x8 ;  /* 0x000000000008781c */ /* 0x000fe20003f0f018 */
[----:B------:R-:W-:Y:S11]  /*7600*/  UP2UR UR63, UPR, URZ, 0x2 ;  /* 0x00000002ff3f7883 */ /* 0x000ff60008000000 */
[----:B------:R-:W-:Y:S01]  /*7610*/  @!UPT UIADD3 URZ, UPT, UPT, URZ, URZ, URZ ;  /* 0x000000fffffff290 */ /* 0x000fe2000fffe0ff */
[----:B-1----:R-:W-:Y:S02]  /*7620*/  @P0 MOV R3, R4 ;  /* 0x0000000400030202 */ /* 0x002fe40000000f00 */
[----:B------:R-:W-:Y:S02]  /*7630*/  @P0 LOP3.LUT R0, R5, 0xffff, RZ, 0xc0, !PT ;  /* 0x0000ffff05000812 */ /* 0x000fe400078ec0ff */
[----:B------:R-:W-:Y:S02]  /*7640*/  @P0 R2UR UR5, R3 ;  /* 0x00000000030502ca */ /* 0x000fe400000e0000 */
[----:B------:R-:W-:Y:S11]  /*7650*/  @P0 R2UR UR4, R0 ;  /* 0x00000000000402ca */ /* 0x000ff600000e0000 */
[----:B------:R-:W-:Y:S02]  /*7660*/  @UP1 UMOV UR37, UR5 ;  /* 0x0000000500251c82 */ /* 0x000fe40008000000 */
[----:B------:R-:W-:Y:S01]  /*7670*/  @UP1 UMOV UR36, UR4 ;  /* 0x0000000400241c82 */ /* 0x000fe20008000000 */
[----:B------:R-:W-:Y:S05]  /*7680*/  BRA.U !UP0, `(.L_x_82) ;  /* 0x0000000108cc7547 */ /* 0x000fea000b800000 */
[----:B------:R-:W1:Y:S01]  /*7690*/  LDCU UR9, c[0x0][0xb20] ;  /* 0x00016400ff0977ac */ /* 0x000e620008000800 */
[----:B------:R-:W-:Y:S02]  /*76a0*/  UIMAD.WIDE.U32 UR4, UR55, UR59, URZ ;  /* 0x0000003b370472a5 */ /* 0x000fe4000f8e00ff */
[----:B------:R-:W-:Y:S02]  /*76b0*/  UIMAD.WIDE.U32 UR6, UR62, UR56, URZ ;  /* 0x000000383e0672a5 */ /* 0x000fe4000f8e00ff */
[----:B------:R-:W-:Y:S02]  /*76c0*/  UIMAD.WIDE.U32 UR10, UR36, UR59, URZ ;  /* 0x0000003b240a72a5 */ /* 0x000fe4000f8e00ff */
[----:B------:R-:W-:Y:S02]  /*76d0*/  UISETP.NE.AND UP0, UPT, UR58, 0x1, UPT ;  /* 0x000000013a00788c */ /* 0x000fe4000bf05270 */
[----:B------:R-:W-:Y:S02]  /*76e0*/  UISETP.NE.AND UP1, UPT, UR45, 0x1, UPT ;  /* 0x000000012d00788c */ /* 0x000fe4000bf25270 */
[----:B------:R-:W-:Y:S02]  /*76f0*/  UISETP.NE.AND UP2, UPT, UR39, 0x1, UPT ;  /* 0x000000012700788c */ /* 0x000fe4000bf45270 */
[----:B------:R-:W-:Y:S01]  /*7700*/  UIMAD.WIDE.U32 UR12, UR37, UR56, URZ ;  /* 0x00000038250c72a5 */ /* 0x000fe2000f8e00ff */
[----:B------:R-:W-:Y:S01]  /*7710*/  UMOV UR4, UR5 ;  /* 0x0000000500047c82 */ /* 0x000fe20008000000 */
[----:B------:R-:W-:Y:S01]  /*7720*/  UMOV UR6, UR11 ;  /* 0x0000000b00067c82 */ /* 0x000fe20008000000 */
[----:B-1----:R-:W-:Y:S03]  /*7730*/  USHF.R.U32.HI UR8, URZ, UR9, UR4 ;  /* 0x00000009ff087299 */ /* 0x002fe60008011604 */
[----:B------:R-:W-:Y:S02]  /*7740*/  UMOV UR4, UR7 ;  /* 0x0000000700047c82 */ /* 0x000fe40008000000 */
[----:B------:R-:W-:Y:S02]  /*7750*/  USHF.R.U32.HI UR5, URZ, UR57, UR4 ;  /* 0x00000039ff057299 */ /* 0x000fe40008011604 */
[----:B------:R-:W-:Y:S02]  /*7760*/  USEL UR4, UR55, UR8, !UP0 ;  /* 0x0000000837047287 */ /* 0x000fe4000c000000 */
[----:B------:R-:W-:Y:S02]  /*7770*/  USHF.R.U32.HI UR8, URZ, UR9, UR6 ;  /* 0x00000009ff087299 */ /* 0x000fe40008011606 */
[----:B------:R-:W-:Y:S02]  /*7780*/  UIMAD.WIDE.U32 UR6, UR4, UR46, URZ ;  /* 0x0000002e040672a5 */ /* 0x000fe4000f8e00ff */
[----:B------:R-:W-:Y:S02]  /*7790*/  USEL UR9, UR62, UR5, !UP1 ;  /* 0x000000053e097287 */ /* 0x000fe4000c800000 */
[----:B------:R-:W-:Y:S02]  /*77a0*/  USEL UR8, UR36, UR8, !UP0 ;  /* 0x0000000824087287 */ /* 0x000fe4000c000000 */
[----:B------:R-:W-:Y:S01]  /*77b0*/  UIMAD.WIDE.U32 UR10, UR9, UR46, URZ ;  /* 0x0000002e090a72a5 */ /* 0x000fe2000f8e00ff */
[----:B------:R-:W-:Y:S01]  /*77c0*/  UMOV UR6, UR7 ;  /* 0x0000000700067c82 */ /* 0x000fe20008000000 */
[----:B------:R-:W-:Y:S01]  /*77d0*/  UMOV UR5, UR13 ;  /* 0x0000000d00057c82 */ /* 0x000fe20008000000 */
[----:B------:R-:W-:Y:S02]  /*77e0*/  @UP2 USHF.R.U32.HI UR4, URZ, UR47, UR6 ;  /* 0x0000002fff042299 */ /* 0x000fe40008011606 */
[----:B------:R-:W-:Y:S02]  /*77f0*/  USHF.R.U32.HI UR5, URZ, UR57, UR5 ;  /* 0x00000039ff057299 */ /* 0x000fe40008011605 */
[----:B------:R-:W-:Y:S02]  /*7800*/  UIMAD UR4, UR39, UR4, URZ ;  /* 0x00000004270472a4 */ /* 0x000fe4000f8e02ff */
[----:B------:R-:W-:Y:S02]  /*7810*/  USEL UR5, UR37, UR5, !UP1 ;  /* 0x0000000525057287 */ /* 0x000fe4000c800000 */
[----:B------:R-:W-:Y:S01]  /*7820*/  UISETP.GE.AND UP0, UPT, UR8, UR4, UPT ;  /* 0x000000040800728c */ /* 0x000fe2000bf06270 */
[----:B------:R-:W-:Y:S01]  /*7830*/  UMOV UR6, UR11 ;  /* 0x0000000b00067c82 */ /* 0x000fe20008000000 */
[----:B------:R-:W-:Y:S02]  /*7840*/  UIMAD.WIDE.U32 UR10, UR8, UR46, URZ ;  /* 0x0000002e080a72a5 */ /* 0x000fe4000f8e00ff */
[----:B------:R-:W-:Y:S04]  /*7850*/  @UP2 USHF.R.U32.HI UR9, URZ, UR47, UR6 ;  /* 0x0000002fff092299 */ /* 0x000fe80008011606 */
[----:B------:R-:W-:Y:S01]  /*7860*/  UIMAD UR6, UR39, UR9, URZ ;  /* 0x00000009270672a4 */ /* 0x000fe2000f8e02ff */
[----:B------:R-:W-:Y:S03]  /*7870*/  UMOV UR4, UR11 ;  /* 0x0000000b00047c82 */ /* 0x000fe60008000000 */
[----:B------:R-:W-:Y:S02]  /*7880*/  UISETP.GE.OR UP0, UPT, UR5, UR6, UP0 ;  /* 0x000000060500728c */ /* 0x000fe40008706670 */
[----:B------:R-:W-:Y:S02]  /*7890*/  USHF.R.U32.HI UR4, URZ, UR47, UR4 ;  /* 0x0000002fff047299 */ /* 0x000fe40008011604 */
[----:B------:R-:W-:Y:S02]  /*78a0*/  UIMAD.WIDE.U32 UR6, UR5, UR46, URZ ;  /* 0x0000002e050672a5 */ /* 0x000fe4000f8e00ff */
[----:B------:R-:W-:Y:S02]  /*78b0*/  USEL UR11, UR8, UR4, !UP2 ;  /* 0x00000004080b7287 */ /* 0x000fe4000d000000 */
[----:B------:R-:W-:Y:S02]  /*78c0*/  UIADD3 UR6, UPT, UPT, -UR5, URZ, URZ ;  /* 0x000000ff05067290 */ /* 0x000fe4000fffe1ff */
[----:B------:R-:W-:Y:S02]  /*78d0*/  UIADD3 UR10, UPT, UPT, -UR11, URZ, URZ ;  /* 0x000000ff0b0a7290 */ /* 0x000fe4000fffe1ff */
[----:B------:R-:W-:Y:S02]  /*78e0*/  UIMAD UR6, UR45, UR6, UR37 ;  /* 0x000000062d0672a4 */ /* 0x000fe4000f8e0225 */
[----:B------:R-:W-:Y:S01]  /*78f0*/  UIMAD UR10, UR39, UR10, UR8 ;  /* 0x0000000a270a72a4 */ /* 0x000fe2000f8e0208 */
[----:B------:R-:W-:Y:S01]  /*7900*/  @!UP0 UMOV UR4, UR7 ;  /* 0x0000000700048c82 */ /* 0x000fe20008000000 */
[----:B------:R-:W-:Y:S02]  /*7910*/  UIADD3 UR7, UPT, UPT, -UR8, URZ, URZ ;  /* 0x000000ff08077290 */ /* 0x000fe4000fffe1ff */
[----:B------:R-:W-:Y:S04]  /*7920*/  @!UP0 USHF.R.U32.HI UR4, URZ, UR47, UR4 ;  /* 0x0000002fff048299 */ /* 0x000fe80008011604 */
[----:B------:R-:W-:Y:S04]  /*7930*/  @!UP0 USEL UR4, UR5, UR4, !UP2 ;  /* 0x0000000405048287 */ /* 0x000fe8000d000000 */
[----:B------:R-:W-:Y:S02]  /*7940*/  @!UP0 UIMAD UR9, UR9, UR10, UR4 ;  /* 0x0000000a090982a4 */ /* 0x000fe4000f8e0204 */
[----:B------:R-:W-:Y:S02]  /*7950*/  @!UP0 UIADD3 UR10, UPT, UPT, UR11, -UR4, URZ ;  /* 0x800000040b0a8290 */ /* 0x000fe4000fffe0ff */
[----:B------:R-:W-:Y:S02]  /*7960*/  UIMAD UR4, UR58, UR7, UR36 ;  /* 0x000000073a0472a4 */ /* 0x000fe4000f8e0224 */
[----:B------:R-:W-:Y:S03]  /*7970*/  @!UP0 UIMAD UR8, UR10, UR39, UR5 ;  /* 0x000000270a0882a4 */ /* 0x000fe6000f8e0205 */
[----:B------:R-:W-:Y:S02]  /*7980*/  @!UP0 UMOV UR5, UR9 ;  /* 0x0000000900058c82 */ /* 0x000fe40008000000 */
[----:B------:R-:W-:Y:S02]  /*7990*/  UIMAD UR37, UR5, UR45, UR6 ;  /* 0x0000002d052572a4 */ /* 0x000fe4000f8e0206 */
[----:B------:R-:W-:Y:S11]  /*79a0*/  UIMAD UR36, UR8, UR58, UR4 ;  /* 0x0000003a082472a4 */ /* 0x000ff6000f8e0204 */
[----:B------:R-:W-:Y:S01]  /*79b0*/  @!UPT UIADD3 URZ, UPT, UPT, URZ, URZ, URZ ;  /* 0x000000fffffff290 */ /* 0x000fe2000fffe0ff */
.L_x_82:
[----:B------:R-:W-:Y:S01]  /*79c0*/  UISETP.NE.AND UP0, UPT, UR38, 0x1, UPT ;  /* 0x000000012600788c */ /* 0x000fe2000bf05270 */
[----:B------:R-:W-:Y:S01]  /*79d0*/  @P0 SHF.R.U32.HI R4, RZ, 0x10, R5 ;  /* 0x00000010ff040819 */ /* 0x000fe20000011605 */
[----:B------:R-:W-:Y:S01]  /*79e0*/  USHF.L.U32 UR41, UR25, 0x6, URZ ;  /* 0x0000000619297899 */ /* 0x000fe200080006ff */
[----:B------:R-:W-:Y:S02]  /*79f0*/  R2UR UR11, R73 ;  /* 0x00000000490b72ca */ /* 0x000fe400000e0000 */
[----:B------:R-:W-:Y:S06]  /*7a00*/  @P0 R2UR UR11, R4 ;  /* 0x00000000040b02ca */ /* 0x000fec00000e0000 */
[----:B------:R-:W1:Y:S07]  /*7a10*/  @!UP0 LDCU.128 UR12, c[0x0][0xb10] ;  /* 0x00016200ff0c87ac */ /* 0x000e6e0008000c00 */
[----:B------:R-:W-:Y:S01]  /*7a20*/  IMAD.U32 R73, RZ, RZ, UR11 ;  /* 0x0000000bff497e24 */ /* 0x000fe2000f8e00ff */
[----:B------:R-:W2:Y:S01]  /*7a30*/  @!UP0 LDCU UR5, c[0x0][0xb0c] ;  /* 0x00016180ff0587ac */ /* 0x000ea20008000800 */
[----:B------:R-:W3:Y:S01]  /*7a40*/  @!UP0 LDCU UR10, c[0x0][0xb20] ;  /* 0x00016400ff0a87ac */ /* 0x000ee20008000800 */
[----:B------:R-:W-:Y:S02]  /*7a50*/  UIADD3 UR11, UPT, UPT, UR48, 0x400, URZ ;  /* 0x00000400300b7890 */ /* 0x000fe4000fffe0ff */
[----:B-1----:R-:W-:Y:S02]  /*7a60*/  UIMAD.WIDE.U32 UR8, UR37, UR12, URZ ;  /* 0x0000000c250872a5 */ /* 0x002fe4000f8e00ff */
[----:B------:R-:W-:Y:S02]  /*7a70*/  UIMAD.WIDE.U32 UR6, UR36, UR15, URZ ;  /* 0x0000000f240672a5 */ /* 0x000fe4000f8e00ff */
[----:B------:R-:W-:Y:S03]  /*7a80*/  @!UP0 UISETP.NE.AND UP1, UPT, UR14, 0x1, UPT ;  /* 0x000000010e00888c */ /* 0x000fe6000bf25270 */
[----:B------:R-:W-:Y:S01]  /*7a90*/  @!UP0 UMOV UR4, UR9 ;  /* 0x0000000900048c82 */ /* 0x000fe20008000000 */
[----:B--2---:R-:W-:Y:S02]  /*7aa0*/  @!UP0 UISETP.NE.AND UP2, UPT, UR5, 0x1, UPT ;  /* 0x000000010500888c */ /* 0x004fe4000bf45270 */
[----:B------:R-:W-:Y:S01]  /*7ab0*/  @!UP0 USHF.R.U32.HI UR4, URZ, UR13, UR4 ;  /* 0x0000000dff048299 */ /* 0x000fe20008011604 */
[----:B------:R-:W-:Y:S02]  /*7ac0*/  @!UP0 UMOV UR6, UR7 ;  /* 0x0000000700068c82 */ /* 0x000fe40008000000 */
[----:B---3--:R-:W-:Y:S02]  /*7ad0*/  @!UP0 USHF.R.U32.HI UR6, URZ, UR10, UR6 ;  /* 0x0000000aff068299 */ /* 0x008fe40008011606 */
[----:B------:R-:W-:Y:S02]  /*7ae0*/  @!UP0 USEL UR7, UR37, UR4, !UP2 ;  /* 0x0000000425078287 */ /* 0x000fe4000d000000 */
[----:B------:R-:W-:Y:S04]  /*7af0*/  @!UP0 USEL UR6, UR36, UR6, !UP1 ;  /* 0x0000000624068287 */ /* 0x000fe8000c800000 */
[----:B------:R-:W-:Y:S02]  /*7b00*/  @!UP0 UIADD3 UR4, UPT, UPT, -UR7, UR6, URZ ;  /* 0x0000000607048290 */ /* 0x000fe4000fffe1ff */
[----:B------:R-:W-:Y:S02]  /*7b10*/  @!UP0 UIADD3 UR6, UPT, UPT, UR7, -UR6, URZ ;  /* 0x8000000607068290 */ /* 0x000fe4000fffe0ff */
[----:B------:R-:W-:Y:S02]  /*7b20*/  @!UP0 UIMAD UR37, UR4, UR5, UR37 ;  /* 0x00000005042582a4 */ /* 0x000fe4000f8e0225 */
[----:B------:R-:W-:Y:S02]  /*7b30*/  @!UP0 UIMAD UR36, UR6, UR14, UR36 ;  /* 0x0000000e062482a4 */ /* 0x000fe4000f8e0224 */
[----:B------:R-:W-:Y:S09]  /*7b40*/  ULOP3.LUT UP0, URZ, UR11, 0x3f0, URZ, 0xc0, !UPT ;  /* 0x000003f00bff7892 */ /* 0x000ff2000f80c0ff */
[----:B------:R-:W-:Y:S05]  /*7b50*/  BRA.U !UP0, `(.L_x_83) ;  /* 0x00000001087c7547 */ /* 0x000fea000b800000 */
[----:B------:R-:W1:Y:S01]  /*7b60*/  LDCU.64 UR8, c[0x4][0x80] ;  /* 0x01001000ff0877ac */ /* 0x000e620008000a00 */
[----:B------:R-:W-:Y:S01]  /*7b70*/  MOV R16, 0x0 ;  /* 0x0000000000107802 */ /* 0x000fe20000000f00 */
[----:B------:R-:W-:Y:S02]  /*7b80*/  HFMA2 R12, -RZ, RZ, 0, 5.9604644775390625e-08 ;  /* 0x00000001ff0c7431 */ /* 0x000fe400000001ff */
[----:B------:R-:W-:Y:S01]  /*7b90*/  IMAD.MOV.U32 R8, RZ, RZ, 0x70 ;  /* 0x00000070ff087424 */ /* 0x000fe200078e00ff */
[----:B------:R2:W3:Y:S01]  /*7ba0*/  LDC.64 R14, c[0x4][R16] ;  /* 0x01000000100e7b82 */ /* 0x0004e20000000a00 */
[----:B------:R-:W4:Y:S01]  /*7bb0*/  LDCU.64 UR6, c[0x4][0x88] ;  /* 0x01001100ff0677ac */ /* 0x000f220008000a00 */
[----:B------:R-:W-:Y:S01]  /*7bc0*/  IMAD.MOV.U32 R13, RZ, RZ, RZ ;  /* 0x000000ffff0d7224 */ /* 0x000fe200078e00ff */
[----:B------:R-:W2:Y:S01]  /*7bd0*/  LDCU.64 UR4, c[0x4][0x8] ;  /* 0x01000100ff0477ac */ /* 0x000ea20008000a00 */
[----:B-1----:R-:W-:Y:S01]  /*7be0*/  MOV R5, UR9 ;  /* 0x0000000900057c02 */ /* 0x002fe20008000f00 */
[----:B------:R-:W-:Y:S01]  /*7bf0*/  IMAD.U32 R4, RZ, RZ, UR8 ;  /* 0x00000008ff047e24 */ /* 0x000fe2000f8e00ff */
[----:B----4-:R-:W-:Y:S01]  /*7c00*/  MOV R7, UR7 ;  /* 0x0000000700077c02 */ /* 0x010fe20008000f00 */
[----:B------:R-:W-:Y:S01]  /*7c10*/  IMAD.U32 R6, RZ, RZ, UR6 ;  /* 0x00000006ff067e24 */ /* 0x000fe2000f8e00ff */
[----:B--2---:R-:W-:Y:S01]  /*7c20*/  MOV R11, UR5 ;  /* 0x00000005000b7c02 */ /* 0x004fe20008000f00 */
[----:B------:R-:W-:Y:S02]  /*7c30*/  IMAD.U32 R10, RZ, RZ, UR4 ;  /* 0x00000004ff0a7e24 */ /* 0x000fe4000f8e00ff */
[----:B------:R-:W-:Y:S07]  /*7c40*/  LEPC R20, `(.L_x_84) ;  /* 0x000000001014794e */ /* 0x000fee0000000000 */
[----:B---3-5:R-:W-:Y:S05]  /*7c50*/  CALL.ABS.NOINC R14 ;  /* 0x000000000e007343 */ /* 0x028fea0003c00000 */
.L_x_84:
[----:B------:R-:W1:Y:S01]  /*7c60*/  LDCU.64 UR8, c[0x4][0x80] ;  /* 0x01001000ff0877ac */ /* 0x000e620008000a00 */
[----:B------:R-:W2:Y:S01]  /*7c70*/  LDC.64 R16, c[0x4][R16] ;  /* 0x0100000010107b82 */ /* 0x000ea20000000a00 */
[----:B------:R-:W-:Y:S02]  /*7c80*/  HFMA2 R12, -RZ, RZ, 0, 5.9604644775390625e-08 ;  /* 0x00000001ff0c7431 */ /* 0x000fe400000001ff */
[----:B------:R-:W-:Y:S02]  /*7c90*/  IMAD.MOV.U32 R8, RZ, RZ, 0x70 ;  /* 0x00000070ff087424 */ /* 0x000fe400078e00ff */
[----:B------:R-:W-:Y:S01]  /*7ca0*/  IMAD.MOV.U32 R13, RZ, RZ, RZ ;  /* 0x000000ffff0d7224 */ /* 0x000fe200078e00ff */
[----:B------:R-:W3:Y:S01]  /*7cb0*/  LDCU.64 UR6, c[0x4][0x88] ;  /* 0x01001100ff0677ac */ /* 0x000ee20008000a00 */
[----:B------:R-:W4:Y:S01]  /*7cc0*/  LDCU.64 UR4, c[0x4][0x8] ;  /* 0x01000100ff0477ac */ /* 0x000f220008000a00 */
[----:B-1----:R-:W-:Y:S02]  /*7cd0*/  MOV R4, UR8 ;  /* 0x0000000800047c02 */ /* 0x002fe40008000f00 */
[----:B------:R-:W-:Y:S02]  /*7ce0*/  MOV R5, UR9 ;  /* 0x0000000900057c02 */ /* 0x000fe40008000f00 */
[----:B---3--:R-:W-:Y:S01]  /*7cf0*/  MOV R7, UR7 ;  /* 0x0000000700077c02 */ /* 0x008fe20008000f00 */
[----:B------:R-:W-:Y:S01]  /*7d00*/  IMAD.U32 R6, RZ, RZ, UR6 ;  /* 0x00000006ff067e24 */ /* 0x000fe2000f8e00ff */
[----:B----4-:R-:W-:Y:S01]  /*7d10*/  MOV R11, UR5 ;  /* 0x00000005000b7c02 */ /* 0x010fe20008000f00 */
[----:B------:R-:W-:Y:S02]  /*7d20*/  IMAD.U32 R10, RZ, RZ, UR4 ;  /* 0x00000004ff0a7e24 */ /* 0x000fe4000f8e00ff */
[----:B------:R-:W-:Y:S07]  /*7d30*/  LEPC R20, `(.L_x_83) ;  /* 0x000000001014794e */ /* 0x000fee0000000000 */
[----:B--2---:R-:W-:Y:S05]  /*7d40*/  CALL.ABS.NOINC R16 ;  /* 0x0000000010007343 */ /* 0x004fea0003c00000 */
.L_x_83:
[----:B------:R-:W-:Y:S02]  /*7d50*/  R2UR UR6, R70 ;  /* 0x00000000460672ca */ /* 0x000fe400000e0000 */
[----:B------:R-:W-:Y:S02]  /*7d60*/  R2UR UR5, R65 ;  /* 0x00000000410572ca */ /* 0x000fe400000e0000 */
[----:B------:R-:W-:Y:S02]  /*7d70*/  R2UR UR4, R64 ;  /* 0x00000000400472ca */ /* 0x000fe400000e0000 */
[----:B------:R-:W-:Y:S02]  /*7d80*/  ISETP.NE.U32.AND P4, PT, R54, RZ, PT ;  /* 0x000000ff3600720c */ /* 0x000fe40003f85070 */
[----:B------:R-:W-:Y:S02]  /*7d90*/  ISETP.NE.U32.AND P2, PT, RZ, UR60, PT ;  /* 0x0000003cff007c0c */ /* 0x000fe4000bf45070 */
[----:B------:R-:W-:Y:S02]  /*7da0*/  ISETP.NE.AND.EX P4, PT, R55, RZ, PT, P4 ;  /* 0x000000ff3700720c */ /* 0x000fe40003f85340 */
[----:B------:R-:W-:Y:S01]  /*7db0*/  ISETP.NE.AND.EX P2, PT, RZ, UR61, PT, P2 ;  /* 0x0000003dff007c0c */ /* 0x000fe2000bf45320 */
[----:B------:R-:W-:Y:S02]  /*7dc0*/  UISETP.NE.AND UP2, UPT, UR6, URZ, UPT ;  /* 0x000000ff0600728c */ /* 0x000fe4000bf45270 */
[----:B------:R-:W-:Y:S04]  /*7dd0*/  UISETP.NE.U32.AND UP0, UPT, UR5, URZ, UPT ;  /* 0x000000ff0500728c */ /* 0x000fe8000bf05070 */
[----:B------:R-:W-:Y:S01]  /*7de0*/  UISETP.NE.AND.EX UP1, UPT, UR4, URZ, UPT, UP0 ;  /* 0x000000ff0400728c */ /* 0x000fe2000bf25300 */
[----:B------:R-:W-:Y:S01]  /*7df0*/  PLOP3.LUT P1, PT, PT, PT, UP2, 0x80, 0x8 ;  /* 0x000000000008781c */ /* 0x000fe20003f2f028 */
[----:B------:R-:W-:Y:S03]  /*7e00*/  UPLOP3.LUT UP0, UPT, UPT, UPT, UPT, 0x40, 0x4 ;  /* 0x000000000004789c */ /* 0x000fe60003f0e870 */
[----:B------:R-:W-:Y:S06]  /*7e10*/  @UP2 UPLOP3.LUT UP0, UPT, UPT, UPT, UP1, 0x80, 0x8 ;  /* 0x000000000008289c */ /* 0x000fec0003f0f010 */
[----:B------:R-:W-:Y:S01]  /*7e20*/  PLOP3.LUT P0, PT, PT, PT, UP0, 0x80, 0x8 ;  /* 0x000000000008781c */ /* 0x000fe20003f0f008 */
[----:B------:R-:W-:Y:S01]  /*7e30*/  @!UPT UIADD3 URZ, UPT, UPT, URZ, URZ, URZ ;  /* 0x000000fffffff290 */ /* 0x000fe2000fffe0ff */
[----:B------:R-:W-:Y:S11]  /*7e40*/  BRA.U !UP1, `(.L_x_85) ;  /* 0x0000000109407547 */ /* 0x000ff6000b800000 */
[----:B------:R-:W-:Y:S01]  /*7e50*/  UISETP.NE.U32.AND UP0, UPT, UR60, URZ, UPT ;  /* 0x000000ff3c00728c */ /* 0x000fe2000bf05070 */
[----:B------:R-:W-:Y:S01]  /*7e60*/  R2UR UR6, R65 ;  /* 0x00000000410672ca */ /* 0x000fe200000e0000 */
[----:B------:R-:W1:Y:S01]  /*7e70*/  LDCU.64 UR8, c[0x0][0x358] ;  /* 0x00006b00ff0877ac */ /* 0x000e620008000a00 */
[----:B------:R-:W-:Y:S02]  /*7e80*/  HFMA2 R62, -RZ, RZ, 0, 5.9604644775390625e-08 ;  /* 0x00000001ff3e7431 */ /* 0x000fe400000001ff */
[----:B------:R-:W-:Y:S01]  /*7e90*/  IMAD.MOV.U32 R0, RZ, RZ, 0x1 ;  /* 0x00000001ff007424 */ /* 0x000fe200078e00ff */
[----:B------:R-:W-:Y:S06]  /*7ea0*/  UISETP.NE.AND.EX UP0, UPT, UR61, URZ, UPT, UP0 ;  /* 0x000000ff3d00728c */ /* 0x000fec000bf05300 */
[----:B------:R-:W-:Y:S05]  /*7eb0*/  PLOP3.LUT P3, PT, PT, PT, UP0, 0x80, 0x8 ;  /* 0x000000000008781c */ /* 0x000fea0003f6f008 */
[----:B------:R-:W2:Y:S01]  /*7ec0*/  @UP0 LDCU.64 UR4, c[0x0][0x888] ;  /* 0x00011100ff0407ac */ /* 0x000ea20008000a00 */
[----:B------:R-:W-:Y:S07]  /*7ed0*/  @UP0 UIMAD UR6, UR52, UR6, URZ ;  /* 0x00000006340602a4 */ /* 0x000fee000f8e02ff */
[----:B------:R-:W-:Y:S01]  /*7ee0*/  @!P3 PRMT R62, R0, 0x7610, R62 ;  /* 0x00007610003eb816 */ /* 0x000fe2000000003e */
[----:B--2---:R-:W-:Y:S06]  /*7ef0*/  @UP0 UIMAD.WIDE UR4, UR6, 0x4, UR4 ;  /* 0x00000004060408a5 */ /* 0x004fec000f8e0204 */
[----:B------:R-:W-:Y:S02]  /*7f00*/  IMAD.U32 R4, RZ, RZ, UR4 ;  /* 0x00000004ff047e24 */ /* 0x000fe4000f8e00ff */
[----:B------:R-:W-:Y:S03]  /*7f10*/  IMAD.U32 R5, RZ, RZ, UR5 ;  /* 0x00000005ff057e24 */ /* 0x000fe6000f8e00ff */
[----:B------:R-:W2:Y:S02]  /*7f20*/  @!UP0 LDCU UR4, c[0x0][0x880] ;  /* 0x00011000ff0487ac */ /* 0x000ea40008000800 */
[----:B-1---5:R1:W5:Y:S02]  /*7f30*/  @P3 LDG.E R27, desc[UR8][R4.64] ;  /* 0x00000008041b3981 */ /* 0x022364000c1e1900 */
[----:B-12---:R-:W-:Y:S02]  /*7f40*/  @!P3 MOV R27, UR4 ;  /* 0x00000004001bbc02 */ /* 0x006fe40008000f00 */
.L_x_85:
[----:B------:R-:W-:Y:S05]  /*7f50*/  @!P4 BRA `(.L_x_86) ;  /* 0x000000000024c947 */ /* 0x000fea0003800000 */
[----:B------:R-:W-:Y:S01]  /*7f60*/  ISETP.NE.U32.AND P3, PT, R52, RZ, PT ;  /* 0x000000ff3400720c */ /* 0x000fe20003f65070 */
[----:B------:R-:W1:Y:S03]  /*7f70*/  LDCU.64 UR4, c[0x0][0x358] ;  /* 0x00006b00ff0477ac */ /* 0x000e660008000a00 */
[----:B------:R-:W-:Y:S11]  /*7f80*/  ISETP.NE.AND.EX P3, PT, R53, RZ, PT, P3 ;  /* 0x000000ff3500720c */ /* 0x000ff60003f65330 */
[----:B------:R-:W-:Y:S02]  /*7f90*/  @!UPT UIADD3 URZ, UPT, UPT, URZ, URZ, URZ ;  /* 0x000000fffffff290 */ /* 0x000fe4000fffe0ff */
[----:B------:R-:W2:Y:S01]  /*7fa0*/  @P3 LDC.64 R4, c[0x0][0x8a8] ;  /* 0x00022a00ff043b82 */ /* 0x000ea20000000a00 */
[----:B------:R-:W-:Y:S04]  /*7fb0*/  @P3 IMAD R0, R54, UR52, RZ ;  /* 0x0000003436003c24 */ /* 0x000fe8000f8e02ff */
[----:B--2---:R-:W-:Y:S05]  /*7fc0*/  @P3 IMAD.WIDE R4, R0, 0x4, R4 ;  /* 0x0000000400043825 */ /* 0x004fea00078e0204 */
[----:B-1---5:R1:W5:Y:S02]  /*7fd0*/  @P3 LDG.E R24, desc[UR4][R4.64] ;  /* 0x0000000404183981 */ /* 0x022364000c1e1900 */
[----:B-1----:R-:W2:Y:S02]  /*7fe0*/  @!P3 LDC R24, c[0x0][0x8a0] ;  /* 0x00022800ff18bb82 */ /* 0x002ea40000000800 */
.L_x_86:
[----:B-----5:R-:W-:Y:S01]  /*7ff0*/  FSETP.NEU.AND P4, PT, R27, RZ, PT ;  /* 0x000000ff1b00720b */ /* 0x020fe20003f8d000 */
[----:B------:R-:W1:Y:S01]  /*8000*/  LDCU.64 UR10, c[0x0][0xa90] ;  /* 0x00015200ff0a77ac */ /* 0x000e620008000a00 */
[----:B------:R-:W-:Y:S01]  /*8010*/  SEL R5, RZ, 0xffffffff, P2 ;  /* 0xffffffffff057807 */ /* 0x000fe20001000000 */
[----:B------:R-:W-:Y:S01]  /*8020*/  BSSY B1, `(.L_x_87) ;  /* 0x000005f000017945 */ /* 0x000fe20003800000 */
[----:B------:R-:W-:Y:S01]  /*8030*/  @P1 LOP3.LUT P2, RZ, R62, 0xff, RZ, 0xc0, !PT ;  /* 0x000000ff3eff1812 */ /* 0x000fe2000784c0ff */
[----:B------:R-:W-:Y:S01]  /*8040*/  IMAD.MOV.U32 R82, RZ, RZ, 0x1 ;  /* 0x00000001ff527424 */ /* 0x000fe200078e00ff */
[----:B------:R-:W-:Y:S01]  /*8050*/  @P1 SEL R4, RZ, 0xffffffff, P4 ;  /* 0xffffffffff041807 */ /* 0x000fe20002000000 */
[----:B------:R-:W-:Y:S01]  /*8060*/  ULOP3.LUT UR4, UR54, 0x1, URZ, 0x3c, !UPT ;  /* 0x0000000136047892 */ /* 0x000fe2000f8e3cff */
[----:B------:R-:W-:Y:S01]  /*8070*/  LEA R81, R22, UR48, 0x3 ;  /* 0x0000003016517c11 */ /* 0x000fe2000f8e18ff */
[----:B------:R-:W-:Y:S01]  /*8080*/  USHF.L.U32 UR8, UR50, 0x6, URZ ;  /* 0x0000000632087899 */ /* 0x000fe200080006ff */
[----:B------:R-:W-:Y:S01]  /*8090*/  @P0 SEL R4, R5, R4, !P2 ;  /* 0x0000000405040207 */ /* 0x000fe20005000000 */
[----:B------:R-:W-:Y:S01]  /*80a0*/  IMAD.IADD R25, R23, 0x1, R2 ;  /* 0x0000000117197824 */ /* 0x000fe200078e0202 */
[----:B------:R-:W-:Y:S01]  /*80b0*/  SHF.L.U32 R0, R59, 0x1f, RZ ;  /* 0x0000001f3b007819 */ /* 0x000fe200000006ff */
[----:B------:R-:W-:Y:S01]  /*80c0*/  IMAD.U32 R34, RZ, RZ, UR4 ;  /* 0x00000004ff227e24 */ /* 0x000fe2000f8e00ff */
[----:B------:R-:W-:Y:S01]  /*80d0*/  @P1 LOP3.LUT R4, R4, 0x1, RZ, 0xc0, !PT ;  /* 0x0000000104041812 */ /* 0x000fe200078ec0ff */
[----:B------:R-:W-:Y:S01]  /*80e0*/  IMAD.U32 R76, RZ, RZ, UR8 ;  /* 0x00000008ff4c7e24 */ /* 0x000fe2000f8e00ff */
[----:B------:R-:W-:Y:S01]  /*80f0*/  R2UR UR5, R68 ;  /* 0x00000000440572ca */ /* 0x000fe200000e0000 */
[----:B------:R-:W-:Y:S01]  /*8100*/  IMAD.U32 R35, RZ, RZ, UR49 ;  /* 0x00000031ff237e24 */ /* 0x000fe2000f8e00ff */
[----:B------:R-:W-:Y:S01]  /*8110*/  ISETP.NE.U32.OR P6, PT, R4, 0x1, !P1 ;  /* 0x000000010400780c */ /* 0x000fe20004fc5470 */
[----:B------:R-:W-:Y:S01]  /*8120*/  IMAD.U32 R4, RZ, RZ, UR49 ;  /* 0x00000031ff047e24 */ /* 0x000fe2000f8e00ff */
[----:B------:R-:W-:Y:S02]  /*8130*/  R2UR UR6, R67 ;  /* 0x00000000430672ca */ /* 0x000fe400000e0000 */
[----:B------:R-:W-:Y:S02]  /*8140*/  CS2R R38, SRZ ;  /* 0x0000000000267805 */ /* 0x000fe4000001ff00 */
[----:B------:R-:W-:Y:S02]  /*8150*/  R2UR UR12, R69 ;  /* 0x00000000450c72ca */ /* 0x000fe400000e0000 */
[----:B------:R-:W-:Y:S02]  /*8160*/  CS2R R36, SRZ ;  /* 0x0000000000247805 */ /* 0x000fe4000001ff00 */
[----:B------:R-:W-:Y:S02]  /*8170*/  LEA R3, R4, UR48, 0x3 ;  /* 0x0000003004037c11 */ /* 0x000fe4000f8e18ff */
[----:B------:R-:W-:Y:S02]  /*8180*/  CS2R R42, SRZ ;  /* 0x00000000002a7805 */ /* 0x000fe4000001ff00 */
[----:B------:R-:W-:Y:S02]  /*8190*/  R2UR UR9, R66 ;  /* 0x00000000420972ca */ /* 0x000fe400000e0000 */
[----:B------:R-:W-:Y:S02]  /*81a0*/  CS2R R40, SRZ ;  /* 0x0000000000287805 */ /* 0x000fe4000001ff00 */
[----:B------:R-:W-:Y:S01]  /*81b0*/  PLOP3.LUT P3, PT, PT, PT, UP1, 0x80, 0x8 ;  /* 0x000000000008781c */ /* 0x000fe20003f6f018 */
[----:B------:R-:W-:Y:S01]  /*81c0*/  UIMAD.WIDE.U32 UR4, UR8, UR5, URZ ;  /* 0x00000005080472a5 */ /* 0x000fe2000f8e00ff */
[----:B------:R-:W-:Y:S02]  /*81d0*/  LOP3.LUT P5, R77, R62, 0xff, RZ, 0xc0, !PT ;  /* 0x000000ff3e4d7812 */ /* 0x000fe400078ac0ff */
[----:B------:R-:W-:Y:S02]  /*81e0*/  CS2R R46, SRZ ;  /* 0x00000000002e7805 */ /* 0x000fe4000001ff00 */
[----:B------:R-:W-:Y:S02]  /*81f0*/  @P6 SHF.L.U32 R6, R34, 0x1f, RZ ;  /* 0x0000001f22066819 */ /* 0x000fe400000006ff */
[----:B------:R-:W-:Y:S02]  /*8200*/  CS2R R44, SRZ ;  /* 0x00000000002c7805 */ /* 0x000fe4000001ff00 */
[----:B------:R-:W-:Y:S01]  /*8210*/  SEL R4, RZ, 0xffffffff, P4 ;  /* 0xffffffffff047807 */ /* 0x000fe20002000000 */
[----:B------:R-:W-:Y:S01]  /*8220*/  UISETP.NE.AND UP0, UPT, UR12, 0x1, UPT ;  /* 0x000000010c00788c */ /* 0x000fe2000bf05270 */
[----:B------:R-:W3:Y:S01]  /*8230*/  @P6 SYNCS.PHASECHK.TRANS64.TRYWAIT P1, [R3+URZ+0x60], R6 ;  /* 0x00006006030065a7 */ /* 0x000ee200080211ff */
[----:B------:R-:W-:Y:S01]  /*8240*/  UMOV UR4, UR5 ;  /* 0x0000000500047c82 */ /* 0x000fe20008000000 */
[----:B------:R-:W-:Y:S01]  /*8250*/  P2R R78, PR, RZ, 0x40 ;  /* 0x00000040ff4e7803 */ /* 0x000fe20000000000 */
[----:B------:R-:W-:Y:S01]  /*8260*/  USHF.R.U32.HI UR4, URZ, UR6, UR4 ;  /* 0x00000006ff047299 */ /* 0x000fe20008011604 */
[----:B------:R-:W-:Y:S02]  /*8270*/  CS2R R50, SRZ ;  /* 0x0000000000327805 */ /* 0x000fe4000001ff00 */
[----:B------:R-:W-:Y:S02]  /*8280*/  @P3 SEL R4, R5, R4, !P5 ;  /* 0x0000000405043207 */ /* 0x000fe40006800000 */
[----:B------:R-:W-:Y:S01]  /*8290*/  CS2R R48, SRZ ;  /* 0x0000000000307805 */ /* 0x000fe2000001ff00 */
[----:B------:R-:W-:Y:S02]  /*82a0*/  USEL UR4, UR8, UR4, !UP0 ;  /* 0x0000000408047287 */ /* 0x000fe4000c000000 */
[----:B------:R-:W-:Y:S01]  /*82b0*/  UISETP.NE.AND UP0, UPT, UR9, 0x1, UPT ;  /* 0x000000010900788c */ /* 0x000fe2000bf05270 */
[----:B------:R-:W-:Y:S03]  /*82c0*/  LOP3.LUT R4, R4, 0x1, RZ, 0xc0, !PT ;  /* 0x0000000104047812 */ /* 0x000fe600078ec0ff */
[----:B------:R-:W-:Y:S02]  /*82d0*/  IMAD.U32 R75, RZ, RZ, UR4 ;  /* 0x00000004ff4b7e24 */ /* 0x000fe4000f8e00ff */
[----:B------:R-:W-:Y:S01]  /*82e0*/  PLOP3.LUT P2, PT, PT, PT, UP0, 0x80, 0x8 ;  /* 0x000000000008781c */ /* 0x000fe20003f4f008 */
[----:B------:R4:W2:Y:S01]  /*82f0*/  SYNCS.PHASECHK.TRANS64.TRYWAIT P0, [R81+URZ+0xb0], R0 ;  /* 0x0000b000510075a7 */ /* 0x0008a200080011ff */
[----:B------:R-:W-:Y:S02]  /*8300*/  IMAD R7, RZ, RZ, -UR4 ;  /* 0x80000004ff077e24 */ /* 0x000fe4000f8e02ff */
[----:B------:R-:W-:Y:S02]  /*8310*/  IMAD.U32 R74, RZ, RZ, UR4 ;  /* 0x00000004ff4a7e24 */ /* 0x000fe4000f8e00ff */
[----:B------:R-:W-:Y:S01]  /*8320*/  IMAD R76, R7, UR12, R76 ;  /* 0x0000000c074c7c24 */ /* 0x000fe2000f8e024c */
[----:B---3--:R-:W-:Y:S01]  /*8330*/  @P6 SEL R82, RZ, 0x1, !P1 ;  /* 0x00000001ff526807 */ /* 0x008fe20004800000 */
[----:B-1----:R-:W-:Y:S07]  /*8340*/  UIMAD.WIDE.U32 UR6, UR4, UR10, URZ ;  /* 0x0000000a040672a5 */ /* 0x002fee000f8e00ff */
[----:B------:R-:W-:Y:S02]  /*8350*/  UMOV UR5, UR7 ;  /* 0x0000000700057c82 */ /* 0x000fe40008000000 */
[----:B------:R-:W-:Y:S06]  /*8360*/  USHF.R.U32.HI UR5, URZ, UR11, UR5 ;  /* 0x0000000bff057299 */ /* 0x000fec0008011605 */
[----:B------:R-:W-:Y:S02]  /*8370*/  SEL R75, R75, UR5, !P2 ;  /* 0x000000054b4b7c07 */ /* 0x000fe4000d000000 */
[----:B------:R-:W-:Y:S03]  /*8380*/  ISETP.NE.U32.AND P2, PT, R4, 0x1, PT ;  /* 0x000000010400780c */ /* 0x000fe60003f45070 */
[----:B------:R-:W-:Y:S01]  /*8390*/  IMAD.MOV R5, RZ, RZ, -R75 ;  /* 0x000000ffff057224 */ /* 0x000fe200078e0a4b */
[----:B------:R-:W-:Y:S03]  /*83a0*/  P2R R83, PR, RZ, 0x4 ;  /* 0x00000004ff537803 */ /* 0x000fe60000000000 */
[----:B------:R-:W-:Y:S01]  /*83b0*/  IMAD R74, R5, UR9, R74 ;  /* 0x00000009054a7c24 */ /* 0x000fe2000f8e024a */
[----:B--2-4-:R-:W-:Y:S06]  /*83c0*/  @!P6 BRA `(.L_x_88) ;  /* 0x000000000090e947 */ /* 0x014fec0003800000 */
[----:B------:R-:W-:Y:S01]  /*83d0*/  HFMA2 R47, -RZ, RZ, 0, 0 ;  /* 0x00000000ff2f7431 */ /* 0x000fe200000001ff */
[----:B------:R-:W-:Y:S01]  /*83e0*/  ISETP.NE.AND P1, PT, R82, RZ, PT ;  /* 0x000000ff5200720c */ /* 0x000fe20003f25270 */
[----:B------:R-:W-:Y:S01]  /*83f0*/  IMAD.U32 R5, RZ, RZ, UR49 ;  /* 0x00000031ff057e24 */ /* 0x000fe2000f8e00ff */
[----:B------:R-:W-:Y:S11]  /*8400*/  BSSY B0, `(.L_x_89) ;  /* 0x0000005000007945 */ /* 0x000ff60003800000 */
[----:B------:R-:W-:Y:S05]  /*8410*/  @P1 BRA `(.L_x_90) ;  /* 0x00000000000c1947 */ /* 0x000fea0003800000 */
[----:B------:R-:W-:Y:S04]  /*8420*/  SHF.L.U32 R2, R34, 0x1f, RZ ;  /* 0x0000001f22027819 */ /* 0x000fe800000006ff */
[----:B------:R-:W1:Y:S02]  /*8430*/  SYNCS.PHASECHK.TRANS64.TRYWAIT P1, [R3+URZ+0x60], R2 ;  /* 0x00006002030075a7 */ /* 0x000e6400080211ff */
[----:B-1----:R-:W-:Y:S05]  /*8440*/  @!P1 BRA `(.L_x_91) ;  /* 0x0000002000389947 */ /* 0x002fea0003800000 */
.L_x_90:
[----:B------:R-:W-:Y:S05]  /*8450*/  BSYNC B0 ;  /* 0x0000000000007941 */ /* 0x000fea0003800000 */
.L_x_89:
[----:B------:R-:W-:Y:S01]  /*8460*/  ISETP.NE.AND P1, PT, R83, RZ, PT ;  /* 0x000000ff5300720c */ /* 0x000fe20003f25270 */
[----:B------:R-:W-:Y:S01]  /*8470*/  IMAD.MOV.U32 R46, RZ, RZ, RZ ;  /* 0x000000ffff2e7224 */ /* 0x000fe200078e00ff */
[----:B------:R-:W-:Y:S02]  /*8480*/  CS2R R44, SRZ ;  /* 0x00000000002c7805 */ /* 0x000fe4000001ff00 */
[----:B------:R-:W-:Y:S02]  /*8490*/  CS2R R50, SRZ ;  /* 0x0000000000327805 */ /* 0x000fe4000001ff00 */
[----:B------:R-:W-:Y:S02]  /*84a0*/  CS2R R48, SRZ ;  /* 0x0000000000307805 */ /* 0x000fe4000001ff00 */
[----:B------:R-:W-:Y:S02]  /*84b0*/  CS2R R42, SRZ ;  /* 0x00000000002a7805 */ /* 0x000fe4000001ff00 */
[----:B------:R-:W-:Y:S02]  /*84c0*/  CS2R R40, SRZ ;  /* 0x0000000000287805 */ /* 0x000fe4000001ff00 */
[----:B------:R-:W-:Y:S02]  /*84d0*/  CS2R R38, SRZ ;  /* 0x0000000000267805 */ /* 0x000fe4000001ff00 */
[----:B------:R-:W-:Y:S01]  /*84e0*/  CS2R R36, SRZ ;  /* 0x0000000000247805 */ /* 0x000fe2000001ff00 */
[----:B------:R-:W-:Y:S01]  /*84f0*/  @P1 IMAD R5, R5, 0x800, R60 ;  /* 0x0000080005051824 */ /* 0x000fe200078e023c */
[----:B------:R-:W-:Y:S05]  /*8500*/  @P1 WARPSYNC.ALL ;  /* 0x0000000000001948 */ /* 0x000fea0003800000 */
[----:B------:R-:W-:Y:S01]  /*8510*/  @P1 LEA R5, R5, UR48, 0x2 ;  /* 0x0000003005051c11 */ /* 0x000fe2000f8e10ff */
[----:B------:R-:W-:Y:S04]  /*8520*/  UIADD3 UR4, UPT, UPT, UR49, 0x1, URZ ;  /* 0x0000000131047890 */ /* 0x000fe8000fffe0ff */
[----:B------:R2:W3:Y:S01]  /*8530*/  @P1 LDSM.16.M88.4 R48, [R5+0x400] ;  /* 0x000400000530183b */ /* 0x0004e20000000200 */
[----:B-1----:R-:W-:Y:S01]  /*8540*/  @P1 VIADD R2, R5, 0x400 ;  /* 0x0000040005021836 */ /* 0x002fe20000000000 */
[----:B------:R-:W-:Y:S01]  /*8550*/  UISETP.NE.AND UP0, UPT, UR4, 0x3, UPT ;  /* 0x000000030400788c */ /* 0x000fe2000bf05270 */
[C-C-:B------:R-:W-:Y:S02]  /*8560*/  @P1 IMAD R3, R72.reuse, 0x4, R5.reuse ;  /* 0x0000000448031824 */ /* 0x140fe400078e0205 */
[C---:B------:R-:W-:Y:S01]  /*8570*/  @P1 IMAD R7, R71.reuse, 0x4, R2 ;  /* 0x0000000447071824 */ /* 0x040fe200078e0202 */
[----:B------:R-:W-:Y:S01]  /*8580*/  USEL UR5, URZ, 0x1, UP0 ;  /* 0x00000001ff057887 */ /* 0x000fe20008000000 */
[----:B------:R-:W-:Y:S01]  /*8590*/  @P1 IMAD R2, R71, 0x4, R5 ;  /* 0x0000000447021824 */ /* 0x000fe200078e0205 */
[----:B------:R2:W1:Y:S01]  /*85a0*/  @P1 LDSM.16.M88.4 R44, [R3+0x400] ;  /* 0x00040000032c183b */ /* 0x0004620000000200 */
[----:B------:R-:W-:Y:S01]  /*85b0*/  @P1 IMAD R4, R72, 0x4, R7 ;  /* 0x0000000448041824 */ /* 0x000fe200078e0207 */
[----:B------:R-:W-:Y:S02]  /*85c0*/  USEL UR4, UR4, URZ, UP0 ;  /* 0x000000ff04047287 */ /* 0x000fe40008000000 */
[----:B------:R2:W4:Y:S01]  /*85d0*/  @P1 LDSM.16.M88.4 R40, [R2+0x400] ;  /* 0x000400000228183b */ /* 0x0005220000000200 */
[----:B------:R-:W-:Y:S03]  /*85e0*/  LOP3.LUT R34, R34, UR5, RZ, 0x3c, !PT ;  /* 0x0000000522227c12 */ /* 0x000fe6000f8e3cff */
[----:B------:R2:W1:Y:S01]  /*85f0*/  @P1 LDSM.16.M88.4 R36, [R4] ;  /* 0x000000000424183b */ /* 0x0004620000000200 */
[----:B------:R-:W-:Y:S03]  /*8600*/  IMAD.U32 R35, RZ, RZ, UR4 ;  /* 0x00000004ff237e24 */ /* 0x000fe6000f8e00ff */
.L_x_88:
[----:B------:R-:W-:Y:S05]  /*8610*/  BSYNC B1 ;  /* 0x0000000000017941 */ /* 0x000fea0003800000 */
.L_x_87:
[----:B--2---:R-:W-:Y:S04]  /*8620*/  SHF.R.U32.HI R2, RZ, 0x15, R25 ;  /* 0x00000015ff027819 */ /* 0x004fe80000011619 */
[----:B------:R-:W-:Y:S01]  /*8630*/  LOP3.LUT P1, RZ, R2, 0x3, R63, 0x48, !PT ;  /* 0x0000000302ff7812 */ /* 0x000fe2000782483f */
[----:B------:R-:W-:Y:S01]  /*8640*/  @!UPT UIADD3 URZ, UPT, UPT, URZ, URZ, URZ ;  /* 0x000000fffffff290 */ /* 0x000fe2000fffe0ff */
[----:B------:R-:W-:Y:S11]  /*8650*/  @P0 BRA `(.L_x_92) ;  /* 0x0000000000080947 */ /* 0x000ff60003800000 */
[----:B------:R-:W2:Y:S02]  /*8660*/  SYNCS.PHASECHK.TRANS64.TRYWAIT P0, [R81+URZ+0xb0], R0 ;  /* 0x0000b000510075a7 */ /* 0x000ea400080011ff */
[----:B--2---:R-:W-:Y:S05]  /*8670*/  @!P0 BRA `(.L_x_93) ;  /* 0x0000001c00c08947 */ /* 0x004fea0003800000 */
.L_x_92:
[----:B------:R-:W-:Y:S05]  /*8680*/  @!P1 BRA `(.L_x_94) ;  /* 0x0000000000409947 */ /* 0x000fea0003800000 */
[----:B------:R-:W5:Y:S01]  /*8690*/  LDCU.64 UR8, c[0x4][0x70] ;  /* 0x01000e00ff0877ac */ /* 0x000f620008000a00 */
[----:B------:R-:W-:Y:S01]  /*86a0*/  MOV R3, 0x0 ;  /* 0x0000000000037802 */ /* 0x000fe20000000f00 */
[----:B------:R-:W-:Y:S02]  /*86b0*/  HFMA2 R12, -RZ, RZ, 0, 5.9604644775390625e-08 ;  /* 0x00000001ff0c7431 */ /* 0x000fe400000001ff */
[----:B------:R-:W-:Y:S02]  /*86c0*/  IMAD.MOV.U32 R8, RZ, RZ, 0x192 ;  /* 0x00000192ff087424 */ /* 0x000fe400078e00ff */
[----:B------:R-:W-:Y:S01]  /*86d0*/  IMAD.MOV.U32 R13, RZ, RZ, RZ ;  /* 0x000000ffff0d7224 */ /* 0x000fe200078e00ff */
[----:B------:R-:W2:Y:S01]  /*86e0*/  LDCU.64 UR6, c[0x4][0x78] ;  /* 0x01000f00ff0677ac */ /* 0x000ea20008000a00 */
[----:B------:R-:W1:Y:S01]  /*86f0*/  LDC.64 R2, c[0x4][R3] ;  /* 0x0100000003027b82 */ /* 0x000e620000000a00 */
[----:B------:R-:W3:Y:S01]  /*8700*/  LDCU.64 UR4, c[0x4][0x10] ;  /* 0x01000200ff0477ac */ /* 0x000ee20008000a00 */
[----:B-----5:R-:W-:Y:S01]  /*8710*/  MOV R5, UR9 ;  /* 0x0000000900057c02 */ /* 0x020fe20008000f00 */
[----:B------:R-:W-:Y:S01]  /*8720*/  IMAD.U32 R4, RZ, RZ, UR8 ;  /* 0x00000008ff047e24 */ /* 0x000fe2000f8e00ff */
[----:B--2---:R-:W-:Y:S01]  /*8730*/  MOV R7, UR7 ;  /* 0x0000000700077c02 */ /* 0x004fe20008000f00 */
[----:B------:R-:W-:Y:S01]  /*8740*/  IMAD.U32 R6, RZ, RZ, UR6 ;  /* 0x00000006ff067e24 */ /* 0x000fe2000f8e00ff */
[----:B---3--:R-:W-:Y:S01]  /*8750*/  MOV R11, UR5 ;  /* 0x00000005000b7c02 */ /* 0x008fe20008000f00 */
[----:B------:R-:W-:Y:S02]  /*8760*/  IMAD.U32 R10, RZ, RZ, UR4 ;  /* 0x00000004ff0a7e24 */ /* 0x000fe4000f8e00ff */
[----:B------:R-:W-:Y:S07]  /*8770*/  LEPC R20, `(.L_x_94) ;  /* 0x000000001014794e */ /* 0x000fee0000000000 */
[----:B-1--4-:R-:W-:Y:S05]  /*8780*/  CALL.ABS.NOINC R2 ;  /* 0x0000000002007343 */ /* 0x012fea0003c00000 */
.L_x_94:
[----:B---3--:R-:W-:Y:S01]  /*8790*/  LOP3.LUT R20, R48, 0xffffe000, RZ, 0xc0, !PT ;  /* 0xffffe00030147812 */ /* 0x008fe200078ec0ff */
[----:B------:R-:W-:Y:S05]  /*87a0*/  WARPSYNC.ALL ;  /* 0x0000000000007948 */ /* 0x000fea0003800000 */
[----:B------:R-:W-:Y:S01]  /*87b0*/  R2UR UR4, R25 ;  /* 0x00000000190472ca */ /* 0x000fe200000e0000 */
[----:B------:R-:W-:Y:S01]  /*87c0*/  IMAD.SHL.U32 R80, R71, 0x4, RZ ;  /* 0x0000000447507824 */ /* 0x000fe200078e00ff */
[----:B------:R-:W-:Y:S01]  /*87d0*/  LOP3.LUT R21, R49, 0xffffe000, RZ, 0xc0, !PT ;  /* 0xffffe00031157812 */ /* 0x000fe200078ec0ff */
[----:B------:R-:W-:Y:S01]  /*87e0*/  IMAD.U32 R79, RZ, RZ, UR49 ;  /* 0x00000031ff4f7e24 */ /* 0x000fe2000f8e00ff */
[----:B------:R-:W-:Y:S01]  /*87f0*/  LOP3.LUT R26, R50, 0xffffe000, RZ, 0xc0, !PT ;  /* 0xffffe000321a7812 */ /* 0x000fe200078ec0ff */
[----:B------:R-:W-:Y:S01]  /*8800*/  BSSY.RECONVERGENT B0, `(.L_x_95) ;  /* 0x000005c000007945 */ /* 0x000fe20003800200 */
[----:B------:R-:W-:Y:S01]  /*8810*/  LOP3.LUT R32, R51, 0xffffe000, RZ, 0xc0, !PT ;  /* 0xffffe00033207812 */ /* 0x000fe200078ec0ff */
[----:B------:R-:W-:Y:S01]  /*8820*/  IMAD R79, R79, 0x800, R60 ;  /* 0x000008004f4f7824 */ /* 0x000fe200078e023c */
[----:B----4-:R-:W-:Y:S02]  /*8830*/  LOP3.LUT R33, R40, 0xffffe000, RZ, 0xc0, !PT ;  /* 0xffffe00028217812 */ /* 0x010fe400078ec0ff */
[----:B------:R-:W-:Y:S02]  /*8840*/  ISETP.NE.AND P0, PT, R61, RZ, PT ;  /* 0x000000ff3d00720c */ /* 0x000fe40003f05270 */
[----:B------:R-:W-:Y:S01]  /*8850*/  LEA R85, R79, UR48, 0x2 ;  /* 0x000000304f557c11 */ /* 0x000fe2000f8e10ff */
[----:B------:R-:W2:Y:S01]  /*8860*/  LDTM.16dp128bit.x8 R4, tmem[UR4] ;  /* 0x00000004000479ee */ /* 0x000ea20008180000 */
[----:B------:R-:W-:Y:S02]  /*8870*/  IMAD.SHL.U32 R79, R72, 0x4, RZ ;  /* 0x00000004484f7824 */ /* 0x000fe400078e00ff */
[--C-:B------:R-:W-:Y:S03]  /*8880*/  IADD3 R84, PT, PT, R80, 0x400, R85.reuse ;  /* 0x0000040050547810 */ /* 0x100fe60007ffe055 */
[C---:B------:R-:W-:Y:S02]  /*8890*/  IADD3 R87, PT, PT, R79.reuse, 0x400, R85 ;  /* 0x000004004f577810 */ /* 0x040fe40007ffe055 */
[----:B------:R-:W-:Y:S02]  /*88a0*/  IMAD.IADD R86, R79, 0x1, R84 ;  /* 0x000000014f567824 */ /* 0x000fe400078e0254 */
[C---:B--2---:R-:W-:Y:S01]  /*88b0*/  FMUL R0, R24.reuse, R4 ;  /* 0x0000000418007220 */ /* 0x044fe20000400000 */
[C---:B------:R-:W-:Y:S01]  /*88c0*/  FMUL R2, R24.reuse, R5 ;  /* 0x0000000518027220 */ /* 0x040fe20000400000 */
[C---:B------:R-:W-:Y:S01]  /*88d0*/  FMUL R3, R24.reuse, R6 ;  /* 0x0000000618037220 */ /* 0x040fe20000400000 */
[----:B------:R-:W-:Y:S01]  /*88e0*/  FMUL R7, R24, R7 ;  /* 0x0000000718077220 */ /* 0x000fe20000400000 */
[C---:B------:R-:W-:Y:S01]  /*88f0*/  FFMA R28, R27.reuse, R20, R0 ;  /* 0x000000141b1c7223 */ /* 0x040fe20000000000 */
[----:B-1----:R-:W-:Y:S01]  /*8900*/  LOP3.LUT R20, R44, 0xffffe000, RZ, 0xc0, !PT ;  /* 0xffffe0002c147812 */ /* 0x002fe200078ec0ff */
[C---:B------:R-:W-:Y:S01]  /*8910*/  FFMA R29, R27.reuse, R21, R2 ;  /* 0x000000151b1d7223 */ /* 0x040fe20000000002 */
[----:B------:R-:W-:Y:S01]  /*8920*/  LOP3.LUT R21, R46, 0xffffe000, RZ, 0xc0, !PT ;  /* 0xffffe0002e157812 */ /* 0x000fe200078ec0ff */
[----:B------:R-:W-:Y:S01]  /*8930*/  FFMA R30, R27, R26, R3 ;  /* 0x0000001a1b1e7223 */ /* 0x000fe20000000003 */
[----:B------:R-:W-:Y:S01]  /*8940*/  LOP3.LUT R26, R45, 0xffffe000, RZ, 0xc0, !PT ;  /* 0xffffe0002d1a7812 */ /* 0x000fe200078ec0ff */
[C---:B------:R-:W-:Y:S01]  /*8950*/  FMUL R4, R24.reuse, R8 ;  /* 0x0000000818047220 */ /* 0x040fe20000400000 */
[----:B------:R-:W-:Y:S01]  /*8960*/  F2FP.TF32.F32.PACK_B R28, R28 ;  /* 0x0000001cff1c723e */ /* 0x000fe200024050ff */
[C---:B------:R-:W-:Y:S01]  /*8970*/  FMUL R5, R24.reuse, R9 ;  /* 0x0000000918057220 */ /* 0x040fe20000400000 */
[----:B------:R-:W-:Y:S01]  /*8980*/  F2FP.TF32.F32.PACK_B R29, R29 ;  /* 0x0000001dff1d723e */ /* 0x000fe200024050ff */
[C---:B------:R-:W-:Y:S01]  /*8990*/  FMUL R6, R24.reuse, R10 ;  /* 0x0000000a18067220 */ /* 0x040fe20000400000 */
[----:B------:R-:W-:Y:S01]  /*89a0*/  F2FP.TF32.F32.PACK_B R30, R30 ;  /* 0x0000001eff1e723e */ /* 0x000fe200024050ff */
[----:B------:R-:W-:Y:S01]  /*89b0*/  FFMA R31, R27, R32, R7 ;  /* 0x000000201b1f7223 */ /* 0x000fe20000000007 */
[----:B------:R-:W-:Y:S01]  /*89c0*/  LOP3.LUT R32, R47, 0xffffe000, RZ, 0xc0, !PT ;  /* 0xffffe0002f207812 */ /* 0x000fe200078ec0ff */
[----:B------:R-:W-:Y:S01]  /*89d0*/  FFMA R4, R27, R20, R4 ;  /* 0x000000141b047223 */ /* 0x000fe20000000004 */
[----:B------:R-:W-:Y:S01]  /*89e0*/  LOP3.LUT R20, R41, 0xffffe000, RZ, 0xc0, !PT ;  /* 0xffffe00029147812 */ /* 0x000fe200078ec0ff */
[----:B------:R-:W-:Y:S01]  /*89f0*/  FFMA R5, R27, R26, R5 ;  /* 0x0000001a1b057223 */ /* 0x000fe20000000005 */
[----:B------:R-:W-:Y:S01]  /*8a00*/  LOP3.LUT R26, R43, 0xffffe000, RZ, 0xc0, !PT ;  /* 0xffffe0002b1a7812 */ /* 0x000fe200078ec0ff */
[----:B------:R-:W-:Y:S01]  /*8a10*/  FMUL R11, R24, R11 ;  /* 0x0000000b180b7220 */ /* 0x000fe20000400000 */
[----:B------:R-:W-:Y:S01]  /*8a20*/  F2FP.TF32.F32.PACK_B R31, R31 ;  /* 0x0000001fff1f723e */ /* 0x000fe200024050ff */
[C---:B------:R-:W-:Y:S01]  /*8a30*/  FFMA R6, R27.reuse, R21, R6 ;  /* 0x000000151b067223 */ /* 0x040fe20000000006 */
[----:B------:R-:W-:Y:S01]  /*8a40*/  LOP3.LUT R21, R42, 0xffffe000, RZ, 0xc0, !PT ;  /* 0xffffe0002a157812 */ /* 0x000fe200078ec0ff */
[C---:B------:R-:W-:Y:S01]  /*8a50*/  FMUL R8, R24.reuse, R12 ;  /* 0x0000000c18087220 */ /* 0x040fe20000400000 */
[----:B------:R-:W-:Y:S01]  /*8a60*/  F2FP.TF32.F32.PACK_B R4, R4 ;  /* 0x00000004ff04723e */ /* 0x000fe200024050ff */
[C---:B------:R-:W-:Y:S01]  /*8a70*/  FMUL R9, R24.reuse, R13 ;  /* 0x0000000d18097220 */ /* 0x040fe20000400000 */
[----:B------:R-:W-:Y:S01]  /*8a80*/  F2FP.TF32.F32.PACK_B R5, R5 ;  /* 0x00000005ff05723e */ /* 0x000fe200024050ff */
[----:B------:R1:W-:Y:S01]  /*8a90*/  STSM.16.M88.4 [R85+0x400], R28 ;  /* 0x0004001c55007844 */ /* 0x0003e20000000200 */
[----:B------:R-:W-:Y:S01]  /*8aa0*/  F2FP.TF32.F32.PACK_B R6, R6 ;  /* 0x00000006ff06723e */ /* 0x000fe200024050ff */
[C---:B------:R-:W-:Y:S01]  /*8ab0*/  FMUL R10, R24.reuse, R14 ;  /* 0x0000000e180a7220 */ /* 0x040fe20000400000 */
[C---:B------:R-:W-:Y:S01]  /*8ac0*/  FFMA R7, R27.reuse, R32, R11 ;  /* 0x000000201b077223 */ /* 0x040fe2000000000b */
[----:B------:R-:W-:Y:S01]  /*8ad0*/  FMUL R15, R24, R15 ;  /* 0x0000000f180f7220 */ /* 0x000fe20000400000 */
[C---:B------:R-:W-:Y:S01]  /*8ae0*/  FFMA R8, R27.reuse, R33, R8 ;  /* 0x000000211b087223 */ /* 0x040fe20000000008 */
[----:B------:R-:W-:Y:S01]  /*8af0*/  LOP3.LUT R33, R36, 0xffffe000, RZ, 0xc0, !PT ;  /* 0xffffe00024217812 */ /* 0x000fe200078ec0ff */
[C---:B------:R-:W-:Y:S01]  /*8b00*/  FFMA R9, R27.reuse, R20, R9 ;  /* 0x000000141b097223 */ /* 0x040fe20000000009 */
[----:B------:R-:W-:Y:S01]  /*8b10*/  FFMA R10, R27, R21, R10 ;  /* 0x000000151b0a7223 */ /* 0x000fe2000000000a */
[C---:B------:R-:W-:Y:S01]  /*8b20*/  FMUL R12, R24.reuse, R16 ;  /* 0x00000010180c7220 */ /* 0x040fe20000400000 */
[----:B------:R-:W-:Y:S01]  /*8b30*/  LOP3.LUT R20, R37, 0xffffe000, RZ, 0xc0, !PT ;  /* 0xffffe00025147812 */ /* 0x000fe200078ec0ff */
[----:B------:R-:W-:Y:S01]  /*8b40*/  FFMA R11, R27, R26, R15 ;  /* 0x0000001a1b0b7223 */ /* 0x000fe2000000000f */
[----:B------:R-:W-:Y:S01]  /*8b50*/  FMUL R13, R24, R17 ;  /* 0x00000011180d7220 */ /* 0x000fe20000400000 */
[----:B------:R-:W-:Y:S01]  /*8b60*/  LOP3.LUT R21, R38, 0xffffe000, RZ, 0xc0, !PT ;  /* 0xffffe00026157812 */ /* 0x000fe200078ec0ff */
[C---:B------:R-:W-:Y:S01]  /*8b70*/  FMUL R14, R24.reuse, R18 ;  /* 0x00000012180e7220 */ /* 0x040fe20000400000 */
[----:B------:R-:W-:Y:S01]  /*8b80*/  LOP3.LUT R26, R39, 0xffffe000, RZ, 0xc0, !PT ;  /* 0xffffe000271a7812 */ /* 0x000fe200078ec0ff */
[----:B------:R-:W-:Y:S01]  /*8b90*/  FMUL R19, R24, R19 ;  /* 0x0000001318137220 */ /* 0x000fe20000400000 */
[----:B------:R-:W-:Y:S01]  /*8ba0*/  F2FP.TF32.F32.PACK_B R7, R7 ;  /* 0x00000007ff07723e */ /* 0x000fe200024050ff */
[C---:B------:R-:W-:Y:S01]  /*8bb0*/  FFMA R12, R27.reuse, R33, R12 ;  /* 0x000000211b0c7223 */ /* 0x040fe2000000000c */
[C---:B------:R-:W-:Y:S01]  /*8bc0*/  FFMA R13, R27.reuse, R20, R13 ;  /* 0x000000141b0d7223 */ /* 0x040fe2000000000d */
[C---:B------:R-:W-:Y:S01]  /*8bd0*/  FFMA R14, R27.reuse, R21, R14 ;  /* 0x000000151b0e7223 */ /* 0x040fe2000000000e */
[----:B------:R-:W-:Y:S01]  /*8be0*/  FFMA R15, R27, R26, R19 ;  /* 0x0000001a1b0f7223 */ /* 0x000fe20000000013 */
[----:B------:R1:W-:Y:S01]  /*8bf0*/  STSM.16.M88.4 [R87], R4 ;  /* 0x0000000457007844 */ /* 0x0003e20000000200 */
[----:B------:R-:W-:Y:S02]  /*8c00*/  F2FP.TF32.F32.PACK_B R8, R8 ;  /* 0x00000008ff08723e */ /* 0x000fe400024050ff */
[----:B------:R-:W-:Y:S02]  /*8c10*/  F2FP.TF32.F32.PACK_B R9, R9 ;  /* 0x00000009ff09723e */ /* 0x000fe400024050ff */
[----:B------:R-:W-:Y:S02]  /*8c20*/  F2FP.TF32.F32.PACK_B R10, R10 ;  /* 0x0000000aff0a723e */ /* 0x000fe400024050ff */
[----:B------:R-:W-:Y:S02]  /*8c30*/  F2FP.TF32.F32.PACK_B R11, R11 ;  /* 0x0000000bff0b723e */ /* 0x000fe400024050ff */
[----:B------:R-:W-:Y:S02]  /*8c40*/  F2FP.TF32.F32.PACK_B R12, R12 ;  /* 0x0000000cff0c723e */ /* 0x000fe400024050ff */
[----:B------:R-:W-:Y:S01]  /*8c50*/  F2FP.TF32.F32.PACK_B R13, R13 ;  /* 0x0000000dff0d723e */ /* 0x000fe200024050ff */
[----:B------:R1:W-:Y:S01]  /*8c60*/  STSM.16.M88.4 [R84], R8 ;  /* 0x0000000854007844 */ /* 0x0003e20000000200 */
[----:B------:R-:W-:Y:S02]  /*8c70*/  F2FP.TF32.F32.PACK_B R14, R14 ;  /* 0x0000000eff0e723e */ /* 0x000fe400024050ff */
[----:B------:R-:W-:Y:S05]  /*8c80*/  F2FP.TF32.F32.PACK_B R15, R15 ;  /* 0x0000000fff0f723e */ /* 0x000fea00024050ff */
[----:B------:R1:W-:Y:S01]  /*8c90*/  STSM.16.M88.4 [R86], R12 ;  /* 0x0000000c56007844 */ /* 0x0003e20000000200 */
[----:B------:R-:W-:Y:S01]  /*8ca0*/  @!PT LDS RZ, [RZ] ;  /* 0x00000000fffff984 */ /* 0x000fe20000000800 */
[----:B------:R-:W-:Y:S01]  /*8cb0*/  @!PT LDS RZ, [RZ] ;  /* 0x00000000fffff984 */ /* 0x000fe20000000800 */
[----:B------:R-:W-:Y:S01]  /*8cc0*/  @!PT LDS RZ, [RZ] ;  /* 0x00000000fffff984 */ /* 0x000fe20000000800 */
[----:B------:R-:W-:Y:S01]  /*8cd0*/  @!PT LDS RZ, [RZ] ;  /* 0x00000000fffff984 */ /* 0x000fe20000000800 */
[----:B------:R2:W-:Y:S07]  /*8ce0*/  MEMBAR.ALL.CTA ;  /* 0x0000000000007992 */ /* 0x0005ee0000008000 */
[----:B--2---:R-:W2:Y:S02]  /*8cf0*/  FENCE.VIEW.ASYNC.S ;  /* 0x00000000000073c6 */ /* 0x004ea40000000000 */
[----:B--2---:R-:W-:Y:S06]  /*8d00*/  BAR.SYNC.DEFER_BLOCKING 0x1, 0x80 ;  /* 0x0042000000007b1d */ /* 0x004fec0000010000 */
[----:B------:R-:W-:Y:S05]  /*8d10*/  @P0 BRA `(.L_x_96) ;  /* 0x0000000000280947 */ /* 0x000fea0003800000 */
[----:B------:R-:W2:Y:S01]  /*8d20*/  LDCU.64 UR6, c[0x0][0x348] ;  /* 0x00006900ff0677ac */ /* 0x000ea20008000a00 */
[----:B------:R-:W-:Y:S02]  /*8d30*/  R2UR UR42, R76 ;  /* 0x000000004c2a72ca */ /* 0x000fe400000e0000 */
[----:B------:R-:W-:Y:S01]  /*8d40*/  R2UR UR43, R74 ;  /* 0x000000004a2b72ca */ /* 0x000fe200000e0000 */
[----:B------:R-:W-:Y:S01]  /*8d50*/  ULEA UR5, UR49, UR48, 0xd ;  /* 0x0000003031057291 */ /* 0x000fe2000f8e68ff */
[----:B------:R-:W-:Y:S03]  /*8d60*/  R2UR UR44, R75 ;  /* 0x000000004b2c72ca */ /* 0x000fe600000e0000 */
[----:B------:R-:W-:Y:S02]  /*8d70*/  UIADD3 UR40, UPT, UPT, UR5, 0x400, URZ ;  /* 0x0000040005287890 */ /* 0x000fe4000fffe0ff */
[----:B--2---:R-:W-:Y:S04]  /*8d80*/  UIADD3 UR4, UP0, UPT, UR6, 0x680, URZ ;  /* 0x0000068006047890 */ /* 0x004fe8000ff1e0ff */
[----:B------:R-:W-:Y:S09]  /*8d90*/  UIADD3.X UR5, UPT, UPT, URZ, UR7, URZ, UP0, !UPT ;  /* 0x00000007ff057290 */ /* 0x000ff200087fe4ff */
[----:B------:R2:W-:Y:S02]  /*8da0*/  UTMASTG.4D.IM2COL [UR40], [UR4] ;  /* 0x00000028040073b5 */ /* 0x0005e40008058000 */
[----:B--2---:R0:W-:Y:S02]  /*8db0*/  UTMACMDFLUSH ;  /* 0x00000000000079b7 */ /* 0x0041e40000000000 */
.L_x_96:
[----:B------:R-:W-:Y:S05]  /*8dc0*/  BSYNC.RECONVERGENT B0 ;  /* 0x0000000000007941 */ /* 0x000fea0003800200 */
.L_x_95:
[----:B------:R-:W-:Y:S01]  /*8dd0*/  UIADD3 UR42, UPT, UPT, UR49, 0x1, URZ ;  /* 0x00000001312a7890 */ /* 0x000fe2000fffe0ff */
[----:B------:R-:W-:Y:S03]  /*8de0*/  BSSY.RECONVERGENT B0, `(.L_x_97) ;  /* 0x0000005000007945 */ /* 0x000fe60003800200 */
[----:B------:R-:W-:Y:S04]  /*8df0*/  UISETP.NE.AND UP0, UPT, UR42, 0x3, UPT ;  /* 0x000000032a00788c */ /* 0x000fe8000bf05270 */
[----:B------:R-:W-:Y:S01]  /*8e00*/  USEL UR40, UR42, URZ, UP0 ;  /* 0x000000ff2a287287 */ /* 0x000fe20008000000 */
[----:B------:R-:W-:Y:S11]  /*8e10*/  @P0 BRA `(.L_x_98) ;  /* 0x0000000000040947 */ /* 0x000ff60003800000 */
[----:B------:R-:W-:Y:S04]  /*8e20*/  DEPBAR.LE SB0, 0x1 ;  /* 0x000080400000791a */ /* 0x000fe80000000000 */
.L_x_98:
[----:B------:R-:W-:Y:S05]  /*8e30*/  BSYNC.RECONVERGENT B0 ;  /* 0x0000000000007941 */ /* 0x000fea0003800200 */
.L_x_97:
[----:B------:R-:W-:Y:S01]  /*8e40*/  BAR.SYNC.DEFER_BLOCKING 0x1, 0x80 ;  /* 0x0042000000007b1d */ /* 0x000fe20000010000 */
[----:B------:R-:W-:Y:S01]  /*8e50*/  ISETP.NE.AND P1, PT, R78, RZ, PT ;  /* 0x000000ff4e00720c */ /* 0x000fe20003f25270 */
[----:B------:R-:W-:Y:S01]  /*8e60*/  UISETP.NE.AND UP0, UPT, UR53, URZ, UPT ;  /* 0x000000ff3500728c */ /* 0x000fe2000bf05270 */
[----:B------:R-:W-:Y:S11]  /*8e70*/  LEA R3, R35, UR48, 0x3 ;  /* 0x0000003023037c11 */ /* 0x000ff6000f8e18ff */
[----:B-1----:R-:W-:Y:S01]  /*8e80*/  @P1 SHF.L.U32 R4, R34, 0x1f, RZ ;  /* 0x0000001f22041819 */ /* 0x002fe200000006ff */
[----:B------:R-:W-:Y:S06]  /*8e90*/  BRA.U !UP0, `(.L_x_99) ;  /* 0x0000000108247547 */ /* 0x000fec000b800000 */
[----:B------:R-:W1:Y:S01]  /*8ea0*/  S2R R0, SR_CgaCtaId ;  /* 0x0000000000007919 */ /* 0x000e620000008800 */
[----:B------:R-:W-:Y:S01]  /*8eb0*/  IMAD.U32 R2, RZ, RZ, UR51 ;  /* 0x00000033ff027e24 */ /* 0x000fe2000f8e00ff */
[----:B------:R-:W-:Y:S04]  /*8ec0*/  UIADD3 UR4, UPT, UPT, UR51, 0x1, URZ ;  /* 0x0000000133047890 */ /* 0x000fe8000fffe0ff */
[----:B------:R-:W-:Y:S01]  /*8ed0*/  @P1 LEA R2, R2, UR48, 0x3 ;  /* 0x0000003002021c11 */ /* 0x000fe2000f8e18ff */
[----:B------:R-:W-:Y:S04]  /*8ee0*/  UISETP.NE.AND UP0, UPT, UR4, 0x3, UPT ;  /* 0x000000030400788c */ /* 0x000fe8000bf05270 */
[----:B------:R-:W-:Y:S01]  /*8ef0*/  @P1 VIADD R5, R2, 0x78 ;  /* 0x0000007802051836 */ /* 0x000fe20000000000 */
[----:B------:R-:W-:Y:S04]  /*8f00*/  USEL UR51, UR4, URZ, UP0 ;  /* 0x000000ff04337287 */ /* 0x000fe80008000000 */
[----:B-1----:R-:W-:Y:S04]  /*8f10*/  @P1 PRMT R0, R0, 0x654, R5 ;  /* 0x0000065400001816 */ /* 0x002fe80000000005 */
[----:B------:R1:W-:Y:S04]  /*8f20*/  @P1 SYNCS.ARRIVE.TRANS64.RED.A1T0 RZ, [R0+URZ], RZ ;  /* 0x000000ff00ff19a7 */ /* 0x0003e800081004ff */
.L_x_99:
[----:B------:R-:W2:Y:S01]  /*8f30*/  @P1 SYNCS.PHASECHK.TRANS64.TRYWAIT P0, [R3+URZ+0x60], R4 ;  /* 0x00006004030015a7 */ /* 0x000ea200080011ff */
[----:B------:R-:W-:Y:S01]  /*8f40*/  BSSY B1, `(.L_x_100) ;  /* 0x0000017000017945 */ /* 0x000fe20003800000 */
[----:B--2---:R-:W-:Y:S03]  /*8f50*/  @P1 SEL R82, RZ, 0x1, !P0 ;  /* 0x00000001ff521807 */ /* 0x004fe60004000000 */
[----:B------:R-:W-:Y:S05]  /*8f60*/  @!P1 BRA `(.L_x_101) ;  /* 0x0000000000509947 */ /* 0x000fea0003800000 */
[----:B------:R-:W-:Y:S01]  /*8f70*/  ISETP.NE.AND P1, PT, R83, RZ, PT ;  /* 0x000000ff5300720c */ /* 0x000fe20003f25270 */
[----:B------:R-:W-:Y:S01]  /*8f80*/  BSSY B0, `(.L_x_102) ;  /* 0x000000a000007945 */ /* 0x000fe20003800000 */
[----:B------:R-:W-:Y:S11]  /*8f90*/  ISETP.NE.AND P0, PT, R82, RZ, PT ;  /* 0x000000ff5200720c */ /* 0x000ff60003f05270 */
[----:B------:R-:W-:Y:S05]  /*8fa0*/  @P1 IMAD R4, R35, 0x800, R60 ;  /* 0x0000080023041824 */ /* 0x000fea00078e023c */
[----:B------:R-:W-:Y:S05]  /*8fb0*/  @P1 LEA R4, R4, UR48, 0x2 ;  /* 0x0000003004041c11 */ /* 0x000fea000f8e10ff */
[--C-:B-1----:R-:W-:Y:S02]  /*8fc0*/  @P1 IMAD.IADD R0, R80, 0x1, R4.reuse ;  /* 0x0000000150001824 */ /* 0x102fe400078e0204 */
[----:B------:R-:W-:Y:S01]  /*8fd0*/  @P1 IMAD.IADD R2, R79, 0x1, R4 ;  /* 0x000000014f021824 */ /* 0x000fe200078e0204 */
[----:B------:R-:W-:Y:S06]  /*8fe0*/  @P0 BRA `(.L_x_103) ;  /* 0x00000000000c0947 */ /* 0x000fec0003800000 */
[----:B------:R-:W-:Y:S04]  /*8ff0*/  SHF.L.U32 R34, R34, 0x1f, RZ ;  /* 0x0000001f22227819 */ /* 0x000fe800000006ff */
[----:B------:R-:W1:Y:S02]  /*9000*/  SYNCS.PHASECHK.TRANS64.TRYWAIT P0, [R3+URZ+0x60], R34 ;  /* 0x00006022030075a7 */ /* 0x000e6400080011ff */
[----:B-1----:R-:W-:Y:S05]  /*9010*/  @!P0 BRA `(.L_x_104) ;  /* 0x00000014006c8947 */ /* 0x002fea0003800000 */
.L_x_103:
[----:B------:R-:W-:Y:S05]  /*9020*/  BSYNC B0 ;  /* 0x0000000000007941 */ /* 0x000fea0003800000 */
.L_x_102:
[----:B------:R-:W-:Y:S11]  /*9030*/  ISETP.NE.AND P0, PT, R83, RZ, PT ;  /* 0x000000ff5300720c */ /* 0x000ff60003f05270 */
[----:B------:R-:W-:Y:S02]  /*9040*/  @!UPT UIADD3 URZ, UPT, UPT, URZ, URZ, URZ ;  /* 0x000000fffffff290 */ /* 0x000fe4000fffe0ff */
[----:B-1----:R-:W-:Y:S01]  /*9050*/  @P0 IADD3 R3, PT, PT, R79, R0, RZ ;  /* 0x000000004f030210 */ /* 0x002fe20007ffe0ff */
[----:B------:R-:W-:Y:S05]  /*9060*/  @P0 WARPSYNC.ALL ;  /* 0x0000000000000948 */ /* 0x000fea0003800000 */
[----:B------:R2:W3:Y:S04]  /*9070*/  @P0 LDSM.16.M88.4 R48, [R4+0x400] ;  /* 0x000400000430083b */ /* 0x0004e80000000200 */
[----:B------:R2:W4:Y:S04]  /*9080*/  @P0 LDSM.16.M88.4 R44, [R2+0x400] ;  /* 0x00040000022c083b */ /* 0x0005280000000200 */
[----:B------:R2:W1:Y:S04]  /*9090*/  @P0 LDSM.16.M88.4 R40, [R0+0x400] ;  /* 0x000400000028083b */ /* 0x0004680000000200 */
[----:B------:R2:W1:Y:S02]  /*90a0*/  @P0 LDSM.16.M88.4 R36, [R3+0x400] ;  /* 0x000400000324083b */ /* 0x0004640000000200 */
.L_x_101:
[----:B------:R-:W-:Y:S05]  /*90b0*/  BSYNC B1 ;  /* 0x0000000000017941 */ /* 0x000fea0003800000 */
.L_x_100:
[----:B-12---:R-:W-:Y:S05]  /*90c0*/  VIADD R0, R25, 0x20 ;  /* 0x0000002019007836 */ /* 0x006fea0000000000 */
[----:B------:R-:W-:Y:S04]  /*90d0*/  SHF.R.U32.HI R0, RZ, 0x15, R0 ;  /* 0x00000015ff007819 */ /* 0x000fe80000011600 */
[----:B------:R-:W-:Y:S11]  /*90e0*/  LOP3.LUT P0, RZ, R0, 0x3, R63, 0x48, !PT ;  /* 0x0000000300ff7812 */ /* 0x000ff6000780483f */
[----:B------:R-:W-:Y:S02]  /*90f0*/  @!UPT UIADD3 URZ, UPT, UPT, URZ, URZ, URZ ;  /* 0x000000fffffff290 */ /* 0x000fe4000fffe0ff */
[----:B------:R-:W-:Y:S05]  /*9100*/  @!P0 BRA `(.L_x_105) ;  /* 0x0000000000408947 */ /* 0x000fea0003800000 */
[----:B------:R-:W1:Y:S01]  /*9110*/  LDCU.64 UR8, c[0x4][0x70] ;  /* 0x01000e00ff0877ac */ /* 0x000e620008000a00 */
[----:B------:R-:W-:Y:S01]  /*9120*/  MOV R3, 0x0 ;  /* 0x0000000000037802 */ /* 0x000fe20000000f00 */
[----:B------:R-:W-:Y:S02]  /*9130*/  HFMA2 R12, -RZ, RZ, 0, 5.9604644775390625e-08 ;  /* 0x00000001ff0c7431 */ /* 0x000fe400000001ff */
[----:B------:R-:W-:Y:S02]  /*9140*/  IMAD.MOV.U32 R8, RZ, RZ, 0x192 ;  /* 0x00000192ff087424 */ /* 0x000fe400078e00ff */
[----:B------:R-:W-:Y:S01]  /*9150*/  IMAD.MOV.U32 R13, RZ, RZ, RZ ;  /* 0x000000ffff0d7224 */ /* 0x000fe200078e00ff */
[----:B------:R-:W2:Y:S01]  /*9160*/  LDCU.64 UR6, c[0x4][0x78] ;  /* 0x01000f00ff0677ac */ /* 0x000ea20008000a00 */
[----:B------:R-:W3:Y:S01]  /*9170*/  LDC.64 R2, c[0x4][R3] ;  /* 0x0100000003027b82 */ /* 0x000ee20000000a00 */
[----:B------:R-:W5:Y:S01]  /*9180*/  LDCU.64 UR4, c[0x4][0x10] ;  /* 0x01000200ff0477ac */ /* 0x000f620008000a00 */
[----:B-1----:R-:W-:Y:S01]  /*9190*/  MOV R5, UR9 ;  /* 0x0000000900057c02 */ /* 0x002fe20008000f00 */
[----:B------:R-:W-:Y:S01]  /*91a0*/  IMAD.U32 R4, RZ, RZ, UR8 ;  /* 0x00000008ff047e24 */ /* 0x000fe2000f8e00ff */
[----:B--2---:R-:W-:Y:S01]  /*91b0*/  MOV R7, UR7 ;  /* 0x0000000700077c02 */ /* 0x004fe20008000f00 */
[----:B------:R-:W-:Y:S01]  /*91c0*/  IMAD.U32 R6, RZ, RZ, UR6 ;  /* 0x00000006ff067e24 */ /* 0x000fe2000f8e00ff */
[----:B-----5:R-:W-:Y:S01]  /*91d0*/  MOV R11, UR5 ;  /* 0x00000005000b7c02 */ /* 0x020fe20008000f00 */
[----:B------:R-:W-:Y:S02]  /*91e0*/  IMAD.U32 R10, RZ, RZ, UR4 ;  /* 0x00000004ff0a7e24 */ /* 0x000fe4000f8e00ff */
[----:B------:R-:W-:Y:S07]  /*91f0*/  LEPC R20, `(.L_x_105) ;  /* 0x000000001014794e */ /* 0x000fee0000000000 */
[----:B---34-:R-:W-:Y:S05]  /*9200*/  CALL.ABS.NOINC R2 ;  /* 0x0000000002007343 */ /* 0x018fea0003c00000 */
.L_x_105:
[----:B------:R-:W-:Y:S01]  /*9210*/  ISETP.NE.AND P0, PT, R61, RZ, PT ;  /* 0x000000ff3d00720c */ /* 0x000fe20003f05270 */
[----:B------:R-:W-:Y:S05]  /*9220*/  WARPSYNC.ALL ;  /* 0x0000000000007948 */ /* 0x000fea0003800000 */
[----:B------:R-:W-:Y:S01]  /*9230*/  R2UR UR4, R25 ;  /* 0x00000000190472ca */ /* 0x000fe200000e0000 */
[----:B------:R-:W1:Y:S01]  /*9240*/  S2UR UR5, SR_CgaCtaId ;  /* 0x00000000000579c3 */ /* 0x000e620000008800 */
[----:B---3--:R-:W-:Y:S01]  /*9250*/  LOP3.LUT R0, R48, 0xffffe000, RZ, 0xc0, !PT ;  /* 0xffffe00030007812 */ /* 0x008fe200078ec0ff */
[----:B------:R-:W-:Y:S01]  /*9260*/  BSSY.RECONVERGENT B0, `(.L_x_106) ;  /* 0x0000063000007945 */ /* 0x000fe20003800200 */
[----:B------:R-:W-:Y:S02]  /*9270*/  LOP3.LUT R2, R49, 0xffffe000, RZ, 0xc0, !PT ;  /* 0xffffe00031027812 */ /* 0x000fe400078ec0ff */
[----:B------:R-:W-:Y:S02]  /*9280*/  LOP3.LUT R3, R50, 0xffffe000, RZ, 0xc0, !PT ;  /* 0xffffe00032037812 */ /* 0x000fe400078ec0ff */
[----:B------:R-:W-:Y:S02]  /*9290*/  LOP3.LUT R20, R51, 0xffffe000, RZ, 0xc0, !PT ;  /* 0xffffe00033147812 */ /* 0x000fe400078ec0ff */
[----:B----4-:R-:W-:Y:S02]  /*92a0*/  LOP3.LUT R21, R44, 0xffffe000, RZ, 0xc0, !PT ;  /* 0xffffe0002c157812 */ /* 0x010fe400078ec0ff */
[----:B------:R-:W-:Y:S01]  /*92b0*/  LOP3.LUT R26, R45, 0xffffe000, RZ, 0xc0, !PT ;  /* 0xffffe0002d1a7812 */ /* 0x000fe200078ec0ff */
[----:B------:R-:W2:Y:S01]  /*92c0*/  LDTM.16dp128bit.x8 R4, tmem[UR4+0x20] ;  /* 0x00002004000479ee */ /* 0x000ea20008180000 */
[----:B------:R-:W-:Y:S01]  /*92d0*/  R2UR UR4, R81 ;  /* 0x00000000510472ca */ /* 0x000fe200000e0000 */
[----:B------:R-:W-:Y:S01]  /*92e0*/  IMAD.U32 R81, RZ, RZ, UR40 ;  /* 0x00000028ff517e24 */ /* 0x000fe2000f8e00ff */
[----:B------:R-:W-:Y:S01]  /*92f0*/  LOP3.LUT R29, R46, 0xffffe000, RZ, 0xc0, !PT ;  /* 0xffffe0002e1d7812 */ /* 0x000fe200078ec0ff */
[----:B------:R-:W-:Y:S01]  /*9300*/  NOP ;  /* 0x0000000000007918 */ /* 0x000fe20000000000 */
[----:B------:R-:W-:Y:S01]  /*9310*/  LOP3.LUT R28, R47, 0xffffe000, RZ, 0xc0, !PT ;  /* 0xffffe0002f1c7812 */ /* 0x000fe200078ec0ff */
[----:B------:R-:W-:Y:S01]  /*9320*/  IMAD R81, R81, 0x800, R60 ;  /* 0x0000080051517824 */ /* 0x000fe200078e023c */
[----:B------:R-:W-:Y:S02]  /*9330*/  LOP3.LUT R31, R40, 0xffffe000, RZ, 0xc0, !PT ;  /* 0xffffe000281f7812 */ /* 0x000fe400078ec0ff */
[----:B------:R-:W-:Y:S02]  /*9340*/  LOP3.LUT R30, R41, 0xffffe000, RZ, 0xc0, !PT ;  /* 0xffffe000291e7812 */ /* 0x000fe400078ec0ff */
[----:B------:R-:W-:Y:S02]  /*9350*/  LOP3.LUT R33, R42, 0xffffe000, RZ, 0xc0, !PT ;  /* 0xffffe0002a217812 */ /* 0x000fe400078ec0ff */
[----:B------:R-:W-:Y:S01]  /*9360*/  LOP3.LUT R32, R43, 0xffffe000, RZ, 0xc0, !PT ;  /* 0xffffe0002b207812 */ /* 0x000fe200078ec0ff */
[----:B------:R-:W-:Y:S01]  /*9370*/  UIADD3 UR4, UPT, UPT, UR4, 0xc0, URZ ;  /* 0x000000c004047890 */ /* 0x000fe2000fffe0ff */
[----:B------:R-:W-:Y:S02]  /*9380*/  LOP3.LUT R35, R36, 0xffffe000, RZ, 0xc0, !PT ;  /* 0xffffe00024237812 */ /* 0x000fe400078ec0ff */
[----:B------:R-:W-:Y:S02]  /*9390*/  LOP3.LUT R34, R37, 0xffffe000, RZ, 0xc0, !PT ;  /* 0xffffe00025227812 */ /* 0x000fe400078ec0ff */
[----:B------:R-:W-:Y:S02]  /*93a0*/  LEA R81, R81, UR48, 0x2 ;  /* 0x0000003051517c11 */ /* 0x000fe4000f8e10ff */
[----:B------:R-:W-:Y:S02]  /*93b0*/  LOP3.LUT R37, R38, 0xffffe000, RZ, 0xc0, !PT ;  /* 0xffffe00026257812 */ /* 0x000fe400078ec0ff */
[----:B------:R-:W-:Y:S01]  /*93c0*/  LOP3.LUT R36, R39, 0xffffe000, RZ, 0xc0, !PT ;  /* 0xffffe00027247812 */ /* 0x000fe200078ec0ff */
[C---:B--2---:R-:W-:Y:S01]  /*93d0*/  FMUL R4, R24.reuse, R4 ;  /* 0x0000000418047220 */ /* 0x044fe20000400000 */
[--C-:B------:R-:W-:Y:S01]  /*93e0*/  IADD3 R82, PT, PT, R79, 0x400, R81.reuse ;  /* 0x000004004f527810 */ /* 0x100fe20007ffe051 */
[----:B------:R-:W-:Y:S01]  /*93f0*/  FMUL R5, R24, R5 ;  /* 0x0000000518057220 */ /* 0x000fe20000400000 */
[----:B------:R-:W-:Y:S01]  /*9400*/  IADD3 R80, PT, PT, R80, 0x400, R81 ;  /* 0x0000040050507810 */ /* 0x000fe20007ffe051 */
[C---:B------:R-:W-:Y:S01]  /*9410*/  FMUL R6, R24.reuse, R6 ;  /* 0x0000000618067220 */ /* 0x040fe20000400000 */
[C---:B------:R-:W-:Y:S01]  /*9420*/  FMUL R7, R24.reuse, R7 ;  /* 0x0000000718077220 */ /* 0x040fe20000400000 */
[C---:B------:R-:W-:Y:S01]  /*9430*/  FFMA R4, R27.reuse, R0, R4 ;  /* 0x000000001b047223 */ /* 0x040fe20000000004 */
[C---:B------:R-:W-:Y:S01]  /*9440*/  FMUL R8, R24.reuse, R8 ;  /* 0x0000000818087220 */ /* 0x040fe20000400000 */
[C---:B------:R-:W-:Y:S01]  /*9450*/  FFMA R5, R27.reuse, R2, R5 ;  /* 0x000000021b057223 */ /* 0x040fe20000000005 */
[C---:B------:R-:W-:Y:S01]  /*9460*/  FMUL R9, R24.reuse, R9 ;  /* 0x0000000918097220 */ /* 0x040fe20000400000 */
[C---:B------:R-:W-:Y:S01]  /*9470*/  FFMA R6, R27.reuse, R3, R6 ;  /* 0x000000031b067223 */ /* 0x040fe20000000006 */
[----:B------:R-:W-:Y:S01]  /*9480*/  F2FP.TF32.F32.PACK_B R4, R4 ;  /* 0x00000004ff04723e */ /* 0x000fe200024050ff */
[C---:B------:R-:W-:Y:S01]  /*9490*/  FMUL R10, R24.reuse, R10 ;  /* 0x0000000a180a7220 */ /* 0x040fe20000400000 */
[----:B------:R-:W-:Y:S01]  /*94a0*/  F2FP.TF32.F32.PACK_B R5, R5 ;  /* 0x00000005ff05723e */ /* 0x000fe200024050ff */
[C---:B------:R-:W-:Y:S01]  /*94b0*/  FFMA R7, R27.reuse, R20, R7 ;  /* 0x000000141b077223 */ /* 0x040fe20000000007 */
[C---:B------:R-:W-:Y:S01]  /*94c0*/  FMUL R11, R24.reuse, R11 ;  /* 0x0000000b180b7220 */ /* 0x040fe20000400000 */
[----:B-1----:R-:W-:Y:S01]  /*94d0*/  UPRMT UR4, UR5, 0x654, UR4 ;  /* 0x0000065405047896 */ /* 0x002fe20008000004 */
[C---:B------:R-:W-:Y:S01]  /*94e0*/  FFMA R8, R27.reuse, R21, R8 ;  /* 0x000000151b087223 */ /* 0x040fe20000000008 */
[C---:B------:R-:W-:Y:S01]  /*94f0*/  FMUL R12, R24.reuse, R12 ;  /* 0x0000000c180c7220 */ /* 0x040fe20000400000 */
[C---:B------:R-:W-:Y:S01]  /*9500*/  FFMA R9, R27.reuse, R26, R9 ;  /* 0x0000001a1b097223 */ /* 0x040fe20000000009 */
[C---:B------:R-:W-:Y:S01]  /*9510*/  FMUL R13, R24.reuse, R13 ;  /* 0x0000000d180d7220 */ /* 0x040fe20000400000 */
[C---:B------:R-:W-:Y:S01]  /*9520*/  FFMA R10, R27.reuse, R29, R10 ;  /* 0x0000001d1b0a7223 */ /* 0x040fe2000000000a */
[C---:B------:R-:W-:Y:S01]  /*9530*/  FMUL R14, R24.reuse, R14 ;  /* 0x0000000e180e7220 */ /* 0x040fe20000400000 */
[C---:B------:R-:W-:Y:S01]  /*9540*/  FFMA R11, R27.reuse, R28, R11 ;  /* 0x0000001c1b0b7223 */ /* 0x040fe2000000000b */
[C---:B------:R-:W-:Y:S01]  /*9550*/  FMUL R15, R24.reuse, R15 ;  /* 0x0000000f180f7220 */ /* 0x040fe20000400000 */
[----:B------:R-:W-:Y:S01]  /*9560*/  F2FP.TF32.F32.PACK_B R6, R6 ;  /* 0x00000006ff06723e */ /* 0x000fe200024050ff */
[C---:B------:R-:W-:Y:S01]  /*9570*/  FFMA R12, R27.reuse, R31, R12 ;  /* 0x0000001f1b0c7223 */ /* 0x040fe2000000000c */
[----:B------:R-:W-:Y:S01]  /*9580*/  F2FP.TF32.F32.PACK_B R7, R7 ;  /* 0x00000007ff07723e */ /* 0x000fe200024050ff */
[C---:B------:R-:W-:Y:S01]  /*9590*/  FMUL R16, R24.reuse, R16 ;  /* 0x0000001018107220 */ /* 0x040fe20000400000 */
[C---:B------:R-:W-:Y:S01]  /*95a0*/  FFMA R13, R27.reuse, R30, R13 ;  /* 0x0000001e1b0d7223 */ /* 0x040fe2000000000d */
[C---:B------:R-:W-:Y:S01]  /*95b0*/  FMUL R17, R24.reuse, R17 ;  /* 0x0000001118117220 */ /* 0x040fe20000400000 */
[C---:B------:R-:W-:Y:S01]  /*95c0*/  FFMA R14, R27.reuse, R33, R14 ;  /* 0x000000211b0e7223 */ /* 0x040fe2000000000e */
[C---:B------:R-:W-:Y:S01]  /*95d0*/  FMUL R18, R24.reuse, R18 ;  /* 0x0000001218127220 */ /* 0x040fe20000400000 */
[C---:B------:R-:W-:Y:S01]  /*95e0*/  FFMA R15, R27.reuse, R32, R15 ;  /* 0x000000201b0f7223 */ /* 0x040fe2000000000f */
[----:B------:R-:W-:Y:S01]  /*95f0*/  FMUL R19, R24, R19 ;  /* 0x0000001318137220 */ /* 0x000fe20000400000 */
[----:B------:R-:W-:Y:S01]  /*9600*/  F2FP.TF32.F32.PACK_B R8, R8 ;  /* 0x00000008ff08723e */ /* 0x000fe200024050ff */
[C---:B------:R-:W-:Y:S01]  /*9610*/  FFMA R16, R27.reuse, R35, R16 ;  /* 0x000000231b107223 */ /* 0x040fe20000000010 */
[----:B------:R-:W-:Y:S01]  /*9620*/  F2FP.TF32.F32.PACK_B R9, R9 ;  /* 0x00000009ff09723e */ /* 0x000fe200024050ff */
[----:B------:R-:W-:Y:S01]  /*9630*/  SYNCS.ARRIVE.TRANS64.RED.A1T0 RZ, [UR4], RZ ;  /* 0x000000ffffff79a7 */ /* 0x000fe20008100404 */
[----:B------:R1:W-:Y:S01]  /*9640*/  STSM.16.M88.4 [R81+0x400], R4 ;  /* 0x0004000451007844 */ /* 0x0003e20000000200 */
[----:B------:R-:W-:Y:S01]  /*9650*/  F2FP.TF32.F32.PACK_B R10, R10 ;  /* 0x0000000aff0a723e */ /* 0x000fe200024050ff */
[C---:B------:R-:W-:Y:S01]  /*9660*/  FFMA R17, R27.reuse, R34, R17 ;  /* 0x000000221b117223 */ /* 0x040fe20000000011 */
[----:B------:R-:W-:Y:S01]  /*9670*/  F2FP.TF32.F32.PACK_B R11, R11 ;  /* 0x0000000bff0b723e */ /* 0x000fe200024050ff */
[C---:B------:R-:W-:Y:S01]  /*9680*/  FFMA R18, R27.reuse, R37, R18 ;  /* 0x000000251b127223 */ /* 0x040fe20000000012 */
[----:B------:R-:W-:Y:S01]  /*9690*/  FFMA R19, R27, R36, R19 ;  /* 0x000000241b137223 */ /* 0x000fe20000000013 */
[----:B------:R-:W-:Y:S01]  /*96a0*/  F2FP.TF32.F32.PACK_B R12, R12 ;  /* 0x0000000cff0c723e */ /* 0x000fe200024050ff */
[----:B------:R-:W-:Y:S01]  /*96b0*/  IMAD.IADD R79, R79, 0x1, R80 ;  /* 0x000000014f4f7824 */ /* 0x000fe200078e0250 */
[----:B------:R1:W-:Y:S01]  /*96c0*/  STSM.16.M88.4 [R82], R8 ;  /* 0x0000000852007844 */ /* 0x0003e20000000200 */
        /* <DEDUP_REMOVED lines=21> */
[----:B------:R-:W-:Y:S01]  /*9820*/  R2UR UR12, R75 ;  /* 0x000000004b0c72ca */ /* 0x000fe200000e0000 */
[----:B------:R-:W-:Y:S02]  /*9830*/  UIADD3 UR9, UPT, UPT, UR41, 0x20, URZ ;  /* 0x0000002029097890 */ /* 0x000fe4000fffe0ff */
[----:B------:R-:W-:Y:S02]  /*9840*/  UIADD3 UR8, UPT, UPT, UR5, 0x400, URZ ;  /* 0x0000040005087890 */ /* 0x000fe4000fffe0ff */
[----:B--2---:R-:W-:Y:S04]  /*9850*/  UIADD3 UR4, UP0, UPT, UR6, 0x680, URZ ;  /* 0x0000068006047890 */ /* 0x004fe8000ff1e0ff */
[----:B------:R-:W-:Y:S09]  /*9860*/  UIADD3.X UR5, UPT, UPT, URZ, UR7, URZ, UP0, !UPT ;  /* 0x00000007ff057290 */ /* 0x000ff200087fe4ff */
[----:B------:R2:W-:Y:S02]  /*9870*/  UTMASTG.4D.IM2COL [UR8], [UR4] ;  /* 0x00000008040073b5 */ /* 0x0005e40008058000 */
[----:B--2---:R0:W-:Y:S02]  /*9880*/  UTMACMDFLUSH ;  /* 0x00000000000079b7 */ /* 0x0041e40000000000 */
.L_x_107:
[----:B------:R-:W-:Y:S05]  /*9890*/  BSYNC.RECONVERGENT B0 ;  /* 0x0000000000007941 */ /* 0x000fea0003800200 */
.L_x_106:
[----:B------:R-:W-:Y:S01]  /*98a0*/  UIADD3 UR4, UPT, UPT, UR40, 0x1, URZ ;  /* 0x0000000128047890 */ /* 0x000fe2000fffe0ff */
[----:B------:R-:W-:Y:S03]  /*98b0*/  BSSY.RECONVERGENT B0, `(.L_x_108) ;  /* 0x0000008000007945 */ /* 0x000fe60003800200 */
[----:B------:R-:W-:Y:S04]  /*98c0*/  UISETP.NE.AND UP0, UPT, UR4, 0x3, UPT ;  /* 0x000000030400788c */ /* 0x000fe8000bf05270 */
[----:B------:R-:W-:Y:S02]  /*98d0*/  UISETP.EQ.XOR UP1, UPT, UR42, 0x3, !UP0 ;  /* 0x000000032a00788c */ /* 0x000fe4000c722a70 */
[----:B------:R-:W-:Y:S02]  /*98e0*/  USEL UR49, UR4, URZ, UP0 ;  /* 0x000000ff04317287 */ /* 0x000fe40008000000 */
[----:B------:R-:W-:Y:S04]  /*98f0*/  USEL UR5, URZ, 0x1, !UP1 ;  /* 0x00000001ff057887 */ /* 0x000fe8000c800000 */
[----:B------:R-:W-:Y:S01]  /*9900*/  ULOP3.LUT UR54, UR54, UR5, URZ, 0x3c, !UPT ;  /* 0x0000000536367292 */ /* 0x000fe2000f8e3cff */
[----:B------:R-:W-:Y:S11]  /*9910*/  @P0 BRA `(.L_x_109) ;  /* 0x0000000000040947 */ /* 0x000ff60003800000 */
[----:B------:R-:W-:Y:S04]  /*9920*/  DEPBAR.LE SB0, 0x1 ;  /* 0x000080400000791a */ /* 0x000fe80000000000 */
.L_x_109:
[----:B------:R-:W-:Y:S05]  /*9930*/  BSYNC.RECONVERGENT B0 ;  /* 0x0000000000007941 */ /* 0x000fea0003800200 */
.L_x_108:
[----:B------:R-:W-:Y:S01]  /*9940*/  BAR.SYNC.DEFER_BLOCKING 0x1, 0x80 ;  /* 0x0042000000007b1d */ /* 0x000fe20000010000 */
[----:B------:R-:W-:Y:S01]  /*9950*/  UISETP.NE.AND UP0, UPT, UR53, -0x2, UPT ;  /* 0xfffffffe3500788c */ /* 0x000fe2000bf05270 */
[----:B------:R-:W-:Y:S08]  /*9960*/  IADD3 R0, PT, PT, R22, 0x1, RZ ;  /* 0x0000000116007810 */ /* 0x000ff00007ffe0ff */
[----:B------:R-:W-:Y:S05]  /*9970*/  BRA.U !UP0, `(.L_x_110) ;  /* 0x0000000108287547 */ /* 0x000fea000b800000 */
[----:B------:R-:W2:Y:S01]  /*9980*/  S2R R2, SR_CgaCtaId ;  /* 0x0000000000027919 */ /* 0x000ea20000008800 */
[----:B------:R-:W-:Y:S01]  /*9990*/  ISETP.NE.AND P0, PT, R78, RZ, PT ;  /* 0x000000ff4e00720c */ /* 0x000fe20003f05270 */
[----:B------:R-:W-:Y:S01]  /*99a0*/  IMAD.U32 R3, RZ, RZ, UR51 ;  /* 0x00000033ff037e24 */ /* 0x000fe2000f8e00ff */
[----:B------:R-:W-:Y:S04]  /*99b0*/  UIADD3 UR4, UPT, UPT, UR51, 0x1, URZ ;  /* 0x0000000133047890 */ /* 0x000fe8000fffe0ff */
[----:B------:R-:W-:Y:S04]  /*99c0*/  UISETP.NE.AND UP0, UPT, UR4, 0x3, UPT ;  /* 0x000000030400788c */ /* 0x000fe8000bf05270 */
[----:B------:R-:W-:Y:S03]  /*99d0*/  USEL UR51, UR4, URZ, UP0 ;  /* 0x000000ff04337287 */ /* 0x000fe60008000000 */
[----:B------:R-:W-:Y:S05]  /*99e0*/  @P0 LEA R3, R3, UR48, 0x3 ;  /* 0x0000003003030c11 */ /* 0x000fea000f8e18ff */
[----:B------:R-:W-:Y:S05]  /*99f0*/  @P0 VIADD R3, R3, 0x78 ;  /* 0x0000007803030836 */ /* 0x000fea0000000000 */
[----:B--2---:R-:W-:Y:S04]  /*9a00*/  @P0 PRMT R2, R2, 0x654, R3 ;  /* 0x0000065402020816 */ /* 0x004fe80000000003 */
[----:B------:R2:W-:Y:S03]  /*9a10*/  @P0 SYNCS.ARRIVE.TRANS64.RED.A1T0 RZ, [R2+URZ], RZ ;  /* 0x000000ff02ff09a7 */ /* 0x0005e600081004ff */
.L_x_110:
[----:B------:R-:W-:Y:S01]  /*9a20*/  R2UR UR5, R56 ;  /* 0x00000000380572ca */ /* 0x000fe200000e0000 */
[----:B------:R-:W-:Y:S01]  /*9a30*/  UISETP.NE.AND UP0, UPT, UR63, URZ, UPT ;  /* 0x000000ff3f00728c */ /* 0x000fe2000bf05270 */
[----:B------:R-:W-:Y:S01]  /*9a40*/  R2UR UR4, R57 ;  /* 0x00000000390472ca */ /* 0x000fe200000e0000 */
[----:B------:R-:W-:Y:S01]  /*9a50*/  UIADD3 UR53, UPT, UPT, UR53, 0x2, URZ ;  /* 0x0000000235357890 */ /* 0x000fe2000fffe0ff */
[----:B------:R-:W-:Y:S02]  /*9a60*/  R2UR UR52, R73 ;  /* 0x00000000493472ca */ /* 0x000fe400000e0000 */
[----:B------:R-:W-:Y:S02]  /*9a70*/  ISETP.NE.AND P0, PT, R0, 0x2, PT ;  /* 0x000000020000780c */ /* 0x000fe40003f05270 */
[----:B------:R-:W-:Y:S02]  /*9a80*/  LOP3.LUT R58, R58, 0x1, RZ, 0x3c, !PT ;  /* 0x000000013a3a7812 */ /* 0x000fe400078e3cff */
[----:B--2---:R-:W-:Y:S02]  /*9a90*/  SEL R2, RZ, 0x1, P0 ;  /* 0x00000001ff027807 */ /* 0x004fe40000000000 */
[----:B------:R-:W-:Y:S01]  /*9aa0*/  SEL R22, R0, RZ, P0 ;  /* 0x000000ff00167207 */ /* 0x000fe20000000000 */
[----:B------:R-:W-:Y:S01]  /*9ab0*/  UIADD3 UR25, UPT, UPT, UR36, UR5, URZ ;  /* 0x0000000524197290 */ /* 0x000fe2000fffe0ff */
[----:B------:R-:W-:Y:S01]  /*9ac0*/  LOP3.LUT R59, R59, R2, RZ, 0x3c, !PT ;  /* 0x000000023b3b7212 */ /* 0x000fe200078e3cff */
[----:B------:R-:W-:Y:S01]  /*9ad0*/  UIADD3 UR50, UPT, UPT, UR37, UR4, URZ ;  /* 0x0000000425327290 */ /* 0x000fe2000fffe0ff */
[----:B------:R-:W-:Y:S11]  /*9ae0*/  BRA.U UP0, `(.L_x_111) ;  /* 0xffffffd900747547 */ /* 0x000ff6000b83ffff */
[----:B------:R-:W-:-:S13]  /*9af0*/  R2UR UR4, R70 ;  /* 0x00000000460472ca */ /* 0x000fda00000e0000 */
[----:B------:R-:W-:-:S09]  /*9b00*/  UISETP.NE.AND UP0, UPT, UR4, URZ, UPT ;  /* 0x000000ff0400728c */ /* 0x000fd2000bf05270 */
[----:B------:R-:W-:Y:S05]  /*9b10*/  BRA.U !UP0, `(.L_x_112) ;  /* 0x0000000108487547 */ /* 0x000fea000b800000 */
[----:B------:R-:W2:Y:S02]  /*9b20*/  LDCU.64 UR4, c[0x0][0x890] ;  /* 0x00011200ff0477ac */ /* 0x000ea40008000a00 */
[----:B--2---:R-:W-:-:S04]  /*9b30*/  UISETP.NE.U32.AND UP0, UPT, UR4, URZ, UPT ;  /* 0x000000ff0400728c */ /* 0x004fc8000bf05070 */
[----:B------:R-:W-:-:S09]  /*9b40*/  UISETP.NE.AND.EX UP0, UPT, UR5, URZ, UPT, UP0 ;  /* 0x000000ff0500728c */ /* 0x000fd2000bf05300 */
[----:B------:R-:W-:Y:S05]  /*9b50*/  BRA.U UP0, `(.L_x_113) ;  /* 0x00000001000c7547 */ /* 0x000fea000b800000 */
[----:B------:R-:W-:-:S13]  /*9b60*/  FSETP.NEU.AND P0, PT, R27, RZ, PT ;  /* 0x000000ff1b00720b */ /* 0x000fda0003f0d000 */
[----:B------:R-:W-:Y:S05]  /*9b70*/  @!P0 EXIT ;  /* 0x000000000000894d */ /* 0x000fea0003800000 */
[----:B------:R-:W-:Y:S05]  /*9b80*/  BRA `(.L_x_112) ;  /* 0x00000000002c7947 */ /* 0x000fea0003800000 */
.L_x_113:
[----:B------:R-:W-:Y:S01]  /*9b90*/  ISETP.NE.AND P0, PT, R77, RZ, PT ;  /* 0x000000ff4d00720c */ /* 0x000fe20003f05270 */
[----:B------:R-:W-:-:S12]  /*9ba0*/  BSSY.RECONVERGENT B0, `(.L_x_112) ;  /* 0x0000009000007945 */ /* 0x000fd80003800200 */
[----:B------:R-:W-:Y:S05]  /*9bb0*/  @P0 BRA `(.L_x_114) ;  /* 0x0000000000140947 */ /* 0x000fea0003800000 */
[----:B------:R-:W2:Y:S02]  /*9bc0*/  LDCU.64 UR4, c[0x0][0x888] ;  /* 0x00011100ff0477ac */ /* 0x000ea40008000a00 */
[----:B--2---:R-:W-:-:S04]  /*9bd0*/  ISETP.NE.U32.AND P0, PT, RZ, UR4, PT ;  /* 0x00000004ff007c0c */ /* 0x004fc8000bf05070 */
[----:B------:R-:W-:-:S13]  /*9be0*/  ISETP.NE.AND.EX P0, PT, RZ, UR5, PT, P0 ;  /* 0x00000005ff007c0c */ /* 0x000fda000bf05300 */
[----:B------:R-:W-:Y:S05]  /*9bf0*/  @!P0 EXIT ;  /* 0x000000000000894d */ /* 0x000fea0003800000 */
[----:B------:R-:W-:Y:S05]  /*9c00*/  BRA `(.L_x_115) ;  /* 0x0000000000087947 */ /* 0x000fea0003800000 */
.L_x_114:
[----:B------:R-:W-:-:S13]  /*9c10*/  FSETP.NEU.AND P0, PT, R27, RZ, PT ;  /* 0x000000ff1b00720b */ /* 0x000fda0003f0d000 */
[----:B------:R-:W-:Y:S05]  /*9c20*/  @!P0 EXIT ;  /* 0x000000000000894d */ /* 0x000fea0003800000 */
.L_x_115:
[----:B------:R-:W-:Y:S05]  /*9c30*/  BSYNC.RECONVERGENT B0 ;  /* 0x0000000000007941 */ /* 0x000fea0003800200 */
.L_x_112:
[----:B------:R-:W2:Y:S01]  /*9c40*/  S2UR UR5, SR_CgaCtaId ;  /* 0x00000000000579c3 */ /* 0x000ea20000008800 */
[----:B------:R-:W-:Y:S01]  /*9c50*/  ULEA UR4, UR51, UR48, 0x3 ;  /* 0x0000003033047291 */ /* 0x000fe2000f8e18ff */
[----:B------:R-:W-:-:S04]  /*9c60*/  DEPBAR.LE SB0, 0x0 ;  /* 0x000080000000791a */ /* 0x000fc80000000000 */
[----:B------:R-:W-:-:S04]  /*9c70*/  UIADD3 UR4, UPT, UPT, UR4, 0x78, URZ ;  /* 0x0000007804047890 */ /* 0x000fc8000fffe0ff */
[----:B--2---:R-:W-:-:S09]  /*9c80*/  UPRMT UR4, UR5, 0x654, UR4 ;  /* 0x0000065405047896 */ /* 0x004fd20008000004 */
[----:B------:R-:W-:Y:S01]  /*9c90*/  SYNCS.ARRIVE.TRANS64.RED.A1T0 RZ, [UR4], RZ ;  /* 0x000000ffffff79a7 */ /* 0x000fe20008100404 */
[----:B------:R-:W-:Y:S05]  /*9ca0*/  EXIT ;  /* 0x000000000000794d */ /* 0x000fea0003800000 */
.L_x_24:
[----:B------:R-:W-:Y:S11]  /*9cb0*/  R2UR UR6, R18 ;  /* 0x00000000120672ca */ /* 0x000ff600000e0000 */
[----:B------:R-:W-:Y:S02]  /*9cc0*/  @!UPT UIADD3 URZ, UPT, UPT, URZ, URZ, URZ ;  /* 0x000000fffffff290 */ /* 0x000fe4000fffe0ff */
[----:B------:R-:W-:Y:S07]  /*9cd0*/  MOV R19, UR6 ;  /* 0x0000000600137c02 */ /* 0x000fee0008000f00 */
.L_x_116:
[----:B--2---:R2:W4:Y:S02]  /*9ce0*/  SYNCS.PHASECHK.TRANS64.TRYWAIT P0, [R19+URZ+0x30], R22 ;  /* 0x00003016130075a7 */ /* 0x00452400080011ff */
[----:B----4-:R-:W-:Y:S05]  /*9cf0*/  @!P0 NANOSLEEP.SYNCS 0x989680 ;  /* 0x009896800000895d */ /* 0x010fea0003900000 */
[----:B------:R-:W4:Y:S02]  /*9d00*/  @!P0 SYNCS.PHASECHK.TRANS64 P0, [R19+URZ+0x30], R22 ;  /* 0x00003016130085a7 */ /* 0x000f2400080010ff */
[----:B----4-:R-:W-:Y:S05]  /*9d10*/  @!P0 BRA `(.L_x_116) ;  /* 0xfffffffc00f08947 */ /* 0x010fea000383ffff */
[----:B------:R-:W-:Y:S05]  /*9d20*/  BRA `(.L_x_23) ;  /* 0xffffff8000fc7947 */ /* 0x000fea000383ffff */
.L_x_31:
[----:B------:R-:W-:Y:S11]  /*9d30*/  R2UR UR6, R18 ;  /* 0x00000000120672ca */ /* 0x000ff600000e0000 */
[----:B------:R-:W-:Y:S02]  /*9d40*/  @!UPT UIADD3 URZ, UPT, UPT, URZ, URZ, URZ ;  /* 0x000000fffffff290 */ /* 0x000fe4000fffe0ff */
[----:B------:R-:W-:Y:S07]  /*9d50*/  MOV R19, UR6 ;  /* 0x0000000600137c02 */ /* 0x000fee0008000f00 */
.L_x_117:
[----:B-1----:R1:W2:Y:S02]  /*9d60*/  SYNCS.PHASECHK.TRANS64.TRYWAIT P0, [R19+URZ+0x30], R22 ;  /* 0x00003016130075a7 */ /* 0x0022a400080011ff */
[----:B--2---:R-:W-:Y:S05]  /*9d70*/  @!P0 NANOSLEEP.SYNCS 0x989680 ;  /* 0x009896800000895d */ /* 0x004fea0003900000 */
[----:B------:R-:W2:Y:S02]  /*9d80*/  @!P0 SYNCS.PHASECHK.TRANS64 P0, [R19+URZ+0x30], R22 ;  /* 0x00003016130085a7 */ /* 0x000ea400080010ff */
[----:B--2---:R-:W-:Y:S05]  /*9d90*/  @!P0 BRA `(.L_x_117) ;  /* 0xfffffffc00f08947 */ /* 0x004fea000383ffff */
[----:B------:R-:W-:Y:S05]  /*9da0*/  BRA `(.L_x_30) ;  /* 0xffffff9800247947 */ /* 0x000fea000383ffff */
.L_x_36:
[----:B------:R-:W-:-:S07]  /*9db0*/  MOV R0, UR38 ;  /* 0x0000002600007c02 */ /* 0x000fce0008000f00 */
.L_x_118:
[----:B-1----:R1:W2:Y:S02]  /*9dc0*/  SYNCS.PHASECHK.TRANS64.TRYWAIT P0, [R0+URZ+0xa0], R5 ;  /* 0x0000a005000075a7 */ /* 0x0022a400080011ff */
[----:B--2---:R-:W-:Y:S05]  /*9dd0*/  @!P0 NANOSLEEP.SYNCS 0x989680 ;  /* 0x009896800000895d */ /* 0x004fea0003900000 */
[----:B------:R-:W2:Y:S02]  /*9de0*/  @!P0 SYNCS.PHASECHK.TRANS64 P0, [R0+URZ+0xa0], R5 ;  /* 0x0000a005000085a7 */ /* 0x000ea400080010ff */
[----:B--2---:R-:W-:Y:S05]  /*9df0*/  @!P0 BRA `(.L_x_118) ;  /* 0xfffffffc00f08947 */ /* 0x004fea000383ffff */
[----:B------:R-:W-:Y:S05]  /*9e00*/  BRA `(.L_x_119) ;  /* 0xffffffa400147947 */ /* 0x000fea000383ffff */
.L_x_40:
[----:B------:R-:W-:-:S07]  /*9e10*/  MOV R0, UR4 ;  /* 0x0000000400007c02 */ /* 0x000fce0008000f00 */
.L_x_120:
[----:B-1----:R1:W2:Y:S02]  /*9e20*/  SYNCS.PHASECHK.TRANS64.TRYWAIT P0, [R0+URZ], R3 ;  /* 0x00000003000075a7 */ /* 0x0022a400080011ff */
[----:B--2---:R-:W-:Y:S05]  /*9e30*/  @!P0 NANOSLEEP.SYNCS 0x989680 ;  /* 0x009896800000895d */ /* 0x004fea0003900000 */
[----:B------:R-:W2:Y:S02]  /*9e40*/  @!P0 SYNCS.PHASECHK.TRANS64 P0, [R0+URZ], R3 ;  /* 0x00000003000085a7 */ /* 0x000ea400080010ff */
[----:B--2---:R-:W-:Y:S05]  /*9e50*/  @!P0 BRA `(.L_x_120) ;  /* 0xfffffffc00f08947 */ /* 0x004fea000383ffff */
[----:B------:R-:W-:Y:S05]  /*9e60*/  BRA `(.L_x_121) ;  /* 0xffffffa800cc7947 */ /* 0x000fea000383ffff */
.L_x_41:
[----:B------:R-:W-:-:S07]  /*9e70*/  MOV R0, UR5 ;  /* 0x0000000500007c02 */ /* 0x000fce0008000f00 */
.L_x_122:
[----:B-1----:R1:W2:Y:S02]  /*9e80*/  SYNCS.PHASECHK.TRANS64.TRYWAIT P0, [R0+URZ], R3 ;  /* 0x00000003000075a7 */ /* 0x0022a400080011ff */
[----:B--2---:R-:W-:Y:S05]  /*9e90*/  @!P0 NANOSLEEP.SYNCS 0x989680 ;  /* 0x009896800000895d */ /* 0x004fea0003900000 */
[----:B------:R-:W2:Y:S02]  /*9ea0*/  @!P0 SYNCS.PHASECHK.TRANS64 P0, [R0+URZ], R3 ;  /* 0x00000003000085a7 */ /* 0x000ea400080010ff */
[----:B--2---:R-:W-:Y:S05]  /*9eb0*/  @!P0 BRA `(.L_x_122) ;  /* 0xfffffffc00f08947 */ /* 0x004fea000383ffff */
[----:B------:R-:W-:Y:S05]  /*9ec0*/  BRA `(.L_x_123) ;  /* 0xffffffa800d87947 */ /* 0x000fea000383ffff */
.L_x_42:
[----:B------:R-:W-:-:S07]  /*9ed0*/  MOV R0, UR5 ;  /* 0x0000000500007c02 */ /* 0x000fce0008000f00 */
.L_x_124:
[----:B-1----:R1:W2:Y:S02]  /*9ee0*/  SYNCS.PHASECHK.TRANS64.TRYWAIT P0, [R0+URZ], R3 ;  /* 0x00000003000075a7 */ /* 0x0022a400080011ff */
[----:B--2---:R-:W-:Y:S05]  /*9ef0*/  @!P0 NANOSLEEP.SYNCS 0x989680 ;  /* 0x009896800000895d */ /* 0x004fea0003900000 */
[----:B------:R-:W2:Y:S02]  /*9f00*/  @!P0 SYNCS.PHASECHK.TRANS64 P0, [R0+URZ], R3 ;  /* 0x00000003000085a7 */ /* 0x000ea400080010ff */
[----:B--2---:R-:W-:Y:S05]  /*9f10*/  @!P0 BRA `(.L_x_124) ;  /* 0xfffffffc00f08947 */ /* 0x004fea000383ffff */
[----:B------:R-:W-:Y:S05]  /*9f20*/  BRA `(.L_x_125) ;  /* 0xffffffa800e47947 */ /* 0x000fea000383ffff */
.L_x_43:
[----:B------:R-:W-:-:S07]  /*9f30*/  MOV R0, UR5 ;  /* 0x0000000500007c02 */ /* 0x000fce0008000f00 */
.L_x_126:
[----:B-1----:R1:W2:Y:S02]  /*9f40*/  SYNCS.PHASECHK.TRANS64.TRYWAIT P0, [R0+URZ], R3 ;  /* 0x00000003000075a7 */ /* 0x0022a400080011ff */
[----:B--2---:R-:W-:Y:S05]  /*9f50*/  @!P0 NANOSLEEP.SYNCS 0x989680 ;  /* 0x009896800000895d */ /* 0x004fea0003900000 */
[----:B------:R-:W2:Y:S02]  /*9f60*/  @!P0 SYNCS.PHASECHK.TRANS64 P0, [R0+URZ], R3 ;  /* 0x00000003000085a7 */ /* 0x000ea400080010ff */
[----:B--2---:R-:W-:Y:S05]  /*9f70*/  @!P0 BRA `(.L_x_126) ;  /* 0xfffffffc00f08947 */ /* 0x004fea000383ffff */
[----:B------:R-:W-:Y:S05]  /*9f80*/  BRA `(.L_x_127) ;  /* 0xffffffa800f07947 */ /* 0x000fea000383ffff */
.L_x_44:
[----:B------:R-:W-:-:S07]  /*9f90*/  MOV R0, UR5 ;  /* 0x0000000500007c02 */ /* 0x000fce0008000f00 */
.L_x_128:
[----:B-1----:R1:W2:Y:S02]  /*9fa0*/  SYNCS.PHASECHK.TRANS64.TRYWAIT P0, [R0+URZ], R3 ;  /* 0x00000003000075a7 */ /* 0x0022a400080011ff */
[----:B--2---:R-:W-:Y:S05]  /*9fb0*/  @!P0 NANOSLEEP.SYNCS 0x989680 ;  /* 0x009896800000895d */ /* 0x004fea0003900000 */
[----:B------:R-:W2:Y:S02]  /*9fc0*/  @!P0 SYNCS.PHASECHK.TRANS64 P0, [R0+URZ], R3 ;  /* 0x00000003000085a7 */ /* 0x000ea400080010ff */
[----:B--2---:R-:W-:Y:S05]  /*9fd0*/  @!P0 BRA `(.L_x_128) ;  /* 0xfffffffc00f08947 */ /* 0x004fea000383ffff */
[----:B------:R-:W-:Y:S05]  /*9fe0*/  BRA `(.L_x_129) ;  /* 0xffffffa800fc7947 */ /* 0x000fea000383ffff */
.L_x_47:
[----:B------:R-:W-:-:S07]  /*9ff0*/  MOV R4, UR4 ;  /* 0x0000000400047c02 */ /* 0x000fce0008000f00 */
.L_x_130:
[----:B-1----:R1:W2:Y:S02]  /*a000*/  SYNCS.PHASECHK.TRANS64.TRYWAIT P1, [R4+URZ+0xa8], R7 ;  /* 0x0000a807040075a7 */ /* 0x0022a400080211ff */
[----:B--2---:R-:W-:Y:S05]  /*a010*/  @!P1 NANOSLEEP.SYNCS 0x989680 ;  /* 0x009896800000995d */ /* 0x004fea0003900000 */
[----:B------:R-:W2:Y:S02]  /*a020*/  @!P1 SYNCS.PHASECHK.TRANS64 P1, [R4+URZ+0xa8], R7 ;  /* 0x0000a807040095a7 */ /* 0x000ea400080210ff */
[----:B--2---:R-:W-:Y:S05]  /*a030*/  @!P1 BRA `(.L_x_130) ;  /* 0xfffffffc00f09947 */ /* 0x004fea000383ffff */
[----:B------:R-:W-:Y:S05]  /*a040*/  BRA `(.L_x_131) ;  /* 0xffffffac00687947 */ /* 0x000fea000383ffff */
.L_x_48:
[----:B-1----:R-:W-:-:S07]  /*a050*/  MOV R4, UR4 ;  /* 0x0000000400047c02 */ /* 0x002fce0008000f00 */
.L_x_132:
[----:B-1----:R1:W2:Y:S02]  /*a060*/  SYNCS.PHASECHK.TRANS64.TRYWAIT P1, [R4+URZ+0xa0], R5 ;  /* 0x0000a005040075a7 */ /* 0x0022a400080211ff */
[----:B--2---:R-:W-:Y:S05]  /*a070*/  @!P1 NANOSLEEP.SYNCS 0x989680 ;  /* 0x009896800000995d */ /* 0x004fea0003900000 */
[----:B------:R-:W2:Y:S02]  /*a080*/  @!P1 SYNCS.PHASECHK.TRANS64 P1, [R4+URZ+0xa0], R5 ;  /* 0x0000a005040095a7 */ /* 0x000ea400080210ff */
[----:B--2---:R-:W-:Y:S05]  /*a090*/  @!P1 BRA `(.L_x_132) ;  /* 0xfffffffc00f09947 */ /* 0x004fea000383ffff */
[----:B------:R-:W-:Y:S05]  /*a0a0*/  BRA `(.L_x_133) ;  /* 0xffffffac00707947 */ /* 0x000fea000383ffff */
.L_x_56:
[----:B------:R-:W-:-:S07]  /*a0b0*/  MOV R2, UR23 ;  /* 0x0000001700027c02 */ /* 0x000fce0008000f00 */
.L_x_134:
[----:B-1----:R1:W2:Y:S02]  /*a0c0*/  SYNCS.PHASECHK.TRANS64.TRYWAIT P0, [R2+URZ+0xa0], R5 ;  /* 0x0000a005020075a7 */ /* 0x0022a400080011ff */
[----:B--2---:R-:W-:Y:S05]  /*a0d0*/  @!P0 NANOSLEEP.SYNCS 0x989680 ;  /* 0x009896800000895d */ /* 0x004fea0003900000 */
[----:B------:R-:W2:Y:S02]  /*a0e0*/  @!P0 SYNCS.PHASECHK.TRANS64 P0, [R2+URZ+0xa0], R5 ;  /* 0x0000a005020085a7 */ /* 0x000ea400080010ff */
[----:B--2---:R-:W-:Y:S05]  /*a0f0*/  @!P0 BRA `(.L_x_134) ;  /* 0xfffffffc00f08947 */ /* 0x004fea000383ffff */
[----:B------:R-:W-:Y:S05]  /*a100*/  BRA `(.L_x_135) ;  /* 0xffffffb400207947 */ /* 0x000fea000383ffff */
.L_x_57:
[----:B------:R-:W-:-:S07]  /*a110*/  MOV R5, UR28 ;  /* 0x0000001c00057c02 */ /* 0x000fce0008000f00 */
.L_x_136:
[----:B-1----:R1:W2:Y:S02]  /*a120*/  SYNCS.PHASECHK.TRANS64.TRYWAIT P0, [R5+URZ+0xc0], R2 ;  /* 0x0000c002050075a7 */ /* 0x0022a400080011ff */
[----:B--2---:R-:W-:Y:S05]  /*a130*/  @!P0 NANOSLEEP.SYNCS 0x989680 ;  /* 0x009896800000895d */ /* 0x004fea0003900000 */
[----:B------:R-:W2:Y:S02]  /*a140*/  @!P0 SYNCS.PHASECHK.TRANS64 P0, [R5+URZ+0xc0], R2 ;  /* 0x0000c002050085a7 */ /* 0x000ea400080010ff */
[----:B--2---:R-:W-:Y:S05]  /*a150*/  @!P0 BRA `(.L_x_136) ;  /* 0xfffffffc00f08947 */ /* 0x004fea000383ffff */
[----:B------:R-:W-:Y:S05]  /*a160*/  BRA `(.L_x_137) ;  /* 0xffffffb4003c7947 */ /* 0x000fea000383ffff */
.L_x_60:
[----:B-1----:R-:W-:Y:S07]  /*a170*/  MOV R2, UR21 ;  /* 0x0000001500027c02 */ /* 0x002fee0008000f00 */
.L_x_138:
[----:B-1----:R1:W2:Y:S02]  /*a180*/  SYNCS.PHASECHK.TRANS64.TRYWAIT P0, [R2+URZ], R5 ;  /* 0x00000005020075a7 */ /* 0x0022a400080011ff */
[----:B--2---:R-:W-:Y:S05]  /*a190*/  @!P0 NANOSLEEP.SYNCS 0x989680 ;  /* 0x009896800000895d */ /* 0x004fea0003900000 */
[----:B------:R-:W2:Y:S02]  /*a1a0*/  @!P0 SYNCS.PHASECHK.TRANS64 P0, [R2+URZ], R5 ;  /* 0x00000005020085a7 */ /* 0x000ea400080010ff */
[----:B--2---:R-:W-:Y:S05]  /*a1b0*/  @!P0 BRA `(.L_x_138) ;  /* 0xfffffffc00f08947 */ /* 0x004fea000383ffff */
[----:B------:R-:W-:Y:S05]  /*a1c0*/  BRA `(.L_x_59) ;  /* 0xffffffb400607947 */ /* 0x000fea000383ffff */
.L_x_63:
[----:B------:R-:W-:-:S07]  /*a1d0*/  MOV R2, UR4 ;  /* 0x0000000400027c02 */ /* 0x000fce0008000f00 */
.L_x_139:
[----:B-1----:R1:W3:Y:S02]  /*a1e0*/  SYNCS.PHASECHK.TRANS64.TRYWAIT P0, [R2+URZ], R3 ;  /* 0x00000003020075a7 */ /* 0x0022e400080011ff */
[----:B---3--:R-:W-:Y:S05]  /*a1f0*/  @!P0 NANOSLEEP.SYNCS 0x989680 ;  /* 0x009896800000895d */ /* 0x008fea0003900000 */
[----:B------:R-:W3:Y:S02]  /*a200*/  @!P0 SYNCS.PHASECHK.TRANS64 P0, [R2+URZ], R3 ;  /* 0x00000003020085a7 */ /* 0x000ee400080010ff */
[----:B---3--:R-:W-:Y:S05]  /*a210*/  @!P0 BRA `(.L_x_139) ;  /* 0xfffffffc00f08947 */ /* 0x008fea000383ffff */
[----:B------:R-:W-:Y:S05]  /*a220*/  BRA `(.L_x_140) ;  /* 0xffffffb800bc7947 */ /* 0x000fea000383ffff */
.L_x_64:
[----:B------:R-:W-:-:S07]  /*a230*/  MOV R2, UR4 ;  /* 0x0000000400027c02 */ /* 0x000fce0008000f00 */
.L_x_141:
[----:B-1----:R1:W2:Y:S02]  /*a240*/  SYNCS.PHASECHK.TRANS64.TRYWAIT P0, [R2+URZ], R3 ;  /* 0x00000003020075a7 */ /* 0x0022a400080011ff */
[----:B--2---:R-:W-:Y:S05]  /*a250*/  @!P0 NANOSLEEP.SYNCS 0x989680 ;  /* 0x009896800000895d */ /* 0x004fea0003900000 */
[----:B------:R-:W2:Y:S02]  /*a260*/  @!P0 SYNCS.PHASECHK.TRANS64 P0, [R2+URZ], R3 ;  /* 0x00000003020085a7 */ /* 0x000ea400080010ff */
[----:B--2---:R-:W-:Y:S05]  /*a270*/  @!P0 BRA `(.L_x_141) ;  /* 0xfffffffc00f08947 */ /* 0x004fea000383ffff */
[----:B------:R-:W-:Y:S05]  /*a280*/  BRA `(.L_x_142) ;  /* 0xffffffb800c87947 */ /* 0x000fea000383ffff */
.L_x_69:
[----:B------:R-:W-:Y:S07]  /*a290*/  MOV R0, UR24 ;  /* 0x0000001800007c02 */ /* 0x000fee0008000f00 */
.L_x_143:
[----:B-1----:R1:W4:Y:S02]  /*a2a0*/  SYNCS.PHASECHK.TRANS64.TRYWAIT P0, [R0+URZ+0xa0], R5 ;  /* 0x0000a005000075a7 */ /* 0x00232400080011ff */
[----:B----4-:R-:W-:Y:S05]  /*a2b0*/  @!P0 NANOSLEEP.SYNCS 0x989680 ;  /* 0x009896800000895d */ /* 0x010fea0003900000 */
[----:B------:R-:W4:Y:S02]  /*a2c0*/  @!P0 SYNCS.PHASECHK.TRANS64 P0, [R0+URZ+0xa0], R5 ;  /* 0x0000a005000085a7 */ /* 0x000f2400080010ff */
[----:B----4-:R-:W-:Y:S05]  /*a2d0*/  @!P0 BRA `(.L_x_143) ;  /* 0xfffffffc00f08947 */ /* 0x010fea000383ffff */
[----:B------:R-:W-:Y:S05]  /*a2e0*/  BRA `(.L_x_144) ;  /* 0xffffffc000047947 */ /* 0x000fea000383ffff */
.L_x_72:
[----:B------:R-:W-:Y:S07]  /*a2f0*/  MOV R0, UR24 ;  /* 0x0000001800007c02 */ /* 0x000fee0008000f00 */
.L_x_145:
[----:B-1----:R1:W4:Y:S02]  /*a300*/  SYNCS.PHASECHK.TRANS64.TRYWAIT P2, [R0+URZ+0x98], R13 ;  /* 0x0000980d000075a7 */ /* 0x00232400080411ff */
[----:B----4-:R-:W-:Y:S05]  /*a310*/  @!P2 NANOSLEEP.SYNCS 0x989680 ;  /* 0x009896800000a95d */ /* 0x010fea0003900000 */
[----:B------:R-:W4:Y:S02]  /*a320*/  @!P2 SYNCS.PHASECHK.TRANS64 P2, [R0+URZ+0x98], R13 ;  /* 0x0000980d0000a5a7 */ /* 0x000f2400080410ff */
[----:B----4-:R-:W-:Y:S05]  /*a330*/  @!P2 BRA `(.L_x_145) ;  /* 0xfffffffc00f0a947 */ /* 0x010fea000383ffff */
[----:B------:R-:W-:Y:S05]  /*a340*/  BRA `(.L_x_71) ;  /* 0xffffffc400647947 */ /* 0x000fea000383ffff */
.L_x_75:
[----:B------:R-:W-:Y:S07]  /*a350*/  MOV R0, UR4 ;  /* 0x0000000400007c02 */ /* 0x000fee0008000f00 */
.L_x_146:
[----:B-1----:R1:W3:Y:S02]  /*a360*/  SYNCS.PHASECHK.TRANS64.TRYWAIT P1, [R0+URZ+0x78], R13 ;  /* 0x0000780d000075a7 */ /* 0x0022e400080211ff */
[----:B---3--:R-:W-:Y:S05]  /*a370*/  @!P1 NANOSLEEP.SYNCS 0x989680 ;  /* 0x009896800000995d */ /* 0x008fea0003900000 */
[----:B------:R-:W3:Y:S02]  /*a380*/  @!P1 SYNCS.PHASECHK.TRANS64 P1, [R0+URZ+0x78], R13 ;  /* 0x0000780d000095a7 */ /* 0x000ee400080210ff */
[----:B---3--:R-:W-:Y:S05]  /*a390*/  @!P1 BRA `(.L_x_146) ;  /* 0xfffffffc00f09947 */ /* 0x008fea000383ffff */
[----:B------:R-:W-:Y:S05]  /*a3a0*/  BRA `(.L_x_147) ;  /* 0xffffffc400fc7947 */ /* 0x000fea000383ffff */
.L_x_76:
[----:B------:R-:W-:Y:S07]  /*a3b0*/  MOV R5, UR5 ;  /* 0x0000000500057c02 */ /* 0x000fee0008000f00 */
.L_x_148:
[----:B-1----:R1:W3:Y:S02]  /*a3c0*/  SYNCS.PHASECHK.TRANS64.TRYWAIT P0, [R5+URZ+0x78], R12 ;  /* 0x0000780c050075a7 */ /* 0x0022e400080011ff */
[----:B---3--:R-:W-:Y:S05]  /*a3d0*/  @!P0 NANOSLEEP.SYNCS 0x989680 ;  /* 0x009896800000895d */ /* 0x008fea0003900000 */
[----:B------:R-:W3:Y:S02]  /*a3e0*/  @!P0 SYNCS.PHASECHK.TRANS64 P0, [R5+URZ+0x78], R12 ;  /* 0x0000780c050085a7 */ /* 0x000ee400080010ff */
[----:B---3--:R-:W-:Y:S05]  /*a3f0*/  @!P0 BRA `(.L_x_148) ;  /* 0xfffffffc00f08947 */ /* 0x008fea000383ffff */
[----:B------:R-:W-:Y:S05]  /*a400*/  BRA `(.L_x_149) ;  /* 0xffffffc800647947 */ /* 0x000fea000383ffff */
.L_x_78:
[----:B------:R-:W-:-:S07]  /*a410*/  MOV R0, UR4 ;  /* 0x0000000400007c02 */ /* 0x000fce0008000f00 */
.L_x_150:
[----:B-1----:R1:W3:Y:S02]  /*a420*/  SYNCS.PHASECHK.TRANS64.TRYWAIT P0, [R0+URZ], R3 ;  /* 0x00000003000075a7 */ /* 0x0022e400080011ff */
[----:B---3--:R-:W-:Y:S05]  /*a430*/  @!P0 NANOSLEEP.SYNCS 0x989680 ;  /* 0x009896800000895d */ /* 0x008fea0003900000 */
[----:B------:R-:W3:Y:S02]  /*a440*/  @!P0 SYNCS.PHASECHK.TRANS64 P0, [R0+URZ], R3 ;  /* 0x00000003000085a7 */ /* 0x000ee400080010ff */
[----:B---3--:R-:W-:Y:S05]  /*a450*/  @!P0 BRA `(.L_x_150) ;  /* 0xfffffffc00f08947 */ /* 0x008fea000383ffff */
[----:B------:R-:W-:Y:S05]  /*a460*/  BRA `(.L_x_151) ;  /* 0xffffffc800e07947 */ /* 0x000fea000383ffff */
.L_x_79:
[----:B------:R-:W-:-:S07]  /*a470*/  MOV R0, UR5 ;  /* 0x0000000500007c02 */ /* 0x000fce0008000f00 */
.L_x_152:
[----:B-1----:R1:W3:Y:S02]  /*a480*/  SYNCS.PHASECHK.TRANS64.TRYWAIT P0, [R0+URZ], R3 ;  /* 0x00000003000075a7 */ /* 0x0022e400080011ff */
[----:B---3--:R-:W-:Y:S05]  /*a490*/  @!P0 NANOSLEEP.SYNCS 0x989680 ;  /* 0x009896800000895d */ /* 0x008fea0003900000 */
[----:B------:R-:W3:Y:S02]  /*a4a0*/  @!P0 SYNCS.PHASECHK.TRANS64 P0, [R0+URZ], R3 ;  /* 0x00000003000085a7 */ /* 0x000ee400080010ff */
[----:B---3--:R-:W-:Y:S05]  /*a4b0*/  @!P0 BRA `(.L_x_152) ;  /* 0xfffffffc00f08947 */ /* 0x008fea000383ffff */
[----:B------:R-:W-:Y:S05]  /*a4c0*/  BRA `(.L_x_153) ;  /* 0xffffffc800ec7947 */ /* 0x000fea000383ffff */
.L_x_81:
[----:B------:R-:W-:Y:S07]  /*a4d0*/  MOV R0, UR48 ;  /* 0x0000003000007c02 */ /* 0x000fee0008000f00 */
.L_x_154:
[----:B-1----:R1:W2:Y:S02]  /*a4e0*/  SYNCS.PHASECHK.TRANS64.TRYWAIT P0, [R0+URZ+0xa0], R3 ;  /* 0x0000a003000075a7 */ /* 0x0022a400080011ff */
[----:B--2---:R-:W-:Y:S05]  /*a4f0*/  @!P0 NANOSLEEP.SYNCS 0x989680 ;  /* 0x009896800000895d */ /* 0x004fea0003900000 */
[----:B------:R-:W2:Y:S02]  /*a500*/  @!P0 SYNCS.PHASECHK.TRANS64 P0, [R0+URZ+0xa0], R3 ;  /* 0x0000a003000085a7 */ /* 0x000ea400080010ff */
[----:B--2---:R-:W-:Y:S05]  /*a510*/  @!P0 BRA `(.L_x_154) ;  /* 0xfffffffc00f08947 */ /* 0x004fea000383ffff */
[----:B------:R-:W-:Y:S05]  /*a520*/  BRA `(.L_x_155) ;  /* 0xffffffcc00f07947 */ /* 0x000fea000383ffff */
.L_x_91:
[----:B-1----:R1:W2:Y:S02]  /*a530*/  SYNCS.PHASECHK.TRANS64.TRYWAIT P1, [R3+URZ+0x60], R2 ;  /* 0x00006002030075a7 */ /* 0x0022a400080211ff */
[----:B--2---:R-:W-:Y:S05]  /*a540*/  @!P1 NANOSLEEP.SYNCS 0x989680 ;  /* 0x009896800000995d */ /* 0x004fea0003900000 */
[----:B------:R-:W2:Y:S02]  /*a550*/  @!P1 SYNCS.PHASECHK.TRANS64 P1, [R3+URZ+0x60], R2 ;  /* 0x00006002030095a7 */ /* 0x000ea400080210ff */
[----:B--2---:R-:W-:Y:S05]  /*a560*/  @!P1 BRA `(.L_x_91) ;  /* 0xfffffffc00f09947 */ /* 0x004fea000383ffff */
[----:B------:R-:W-:Y:S05]  /*a570*/  BRA `(.L_x_90) ;  /* 0xffffffdc00b47947 */ /* 0x000fea000383ffff */
.L_x_93:
[----:B--2---:R2:W1:Y:S02]  /*a580*/  SYNCS.PHASECHK.TRANS64.TRYWAIT P0, [R81+URZ+0xb0], R0 ;  /* 0x0000b000510075a7 */ /* 0x00446400080011ff */
[----:B-1----:R-:W-:Y:S05]  /*a590*/  @!P0 NANOSLEEP.SYNCS 0x989680 ;  /* 0x009896800000895d */ /* 0x002fea0003900000 */
[----:B------:R-:W1:Y:S02]  /*a5a0*/  @!P0 SYNCS.PHASECHK.TRANS64 P0, [R81+URZ+0xb0], R0 ;  /* 0x0000b000510085a7 */ /* 0x000e6400080010ff */
[----:B-1----:R-:W-:Y:S05]  /*a5b0*/  @!P0 BRA `(.L_x_93) ;  /* 0xfffffffc00f08947 */ /* 0x002fea000383ffff */
[----:B------:R-:W-:Y:S05]  /*a5c0*/  BRA `(.L_x_92) ;  /* 0xffffffe0002c7947 */ /* 0x000fea000383ffff */
.L_x_104:
[----:B-1----:R1:W2:Y:S02]  /*a5d0*/  SYNCS.PHASECHK.TRANS64.TRYWAIT P0, [R3+URZ+0x60], R34 ;  /* 0x00006022030075a7 */ /* 0x0022a400080011ff */
[----:B--2---:R-:W-:Y:S05]  /*a5e0*/  @!P0 NANOSLEEP.SYNCS 0x989680 ;  /* 0x009896800000895d */ /* 0x004fea0003900000 */
[----:B------:R-:W2:Y:S02]  /*a5f0*/  @!P0 SYNCS.PHASECHK.TRANS64 P0, [R3+URZ+0x60], R34 ;  /* 0x00006022030085a7 */ /* 0x000ea400080010ff */
[----:B--2---:R-:W-:Y:S05]  /*a600*/  @!P0 BRA `(.L_x_104) ;  /* 0xfffffffc00f08947 */ /* 0x004fea000383ffff */
[----:B------:R-:W-:Y:S05]  /*a610*/  BRA `(.L_x_103) ;  /* 0xffffffe800807947 */ /* 0x000fea000383ffff */
        .weak           $__internal_0_$__cuda_sm10x_tcgen05_guardrail_trap_col_being_dealloced_not_returned_by_alloc
        .type           $__internal_0_$__cuda_sm10x_tcgen05_guardrail_trap_col_being_dealloced_not_returned_by_alloc,@function
        .size           $__internal_0_$__cuda_sm10x_tcgen05_guardrail_trap_col_being_dealloced_not_returned_by_alloc,($__internal_1_$__cuda_sm10x_tcgen05_guardrail_trap_phase_invalid_during_alloc - $__internal_0_$__cuda_sm10x_tcgen05_guardrail_trap_col_being_dealloced_not_returned_by_alloc)
$__internal_0_$__cuda_sm10x_tcgen05_guardrail_trap_col_being_dealloced_not_returned_by_alloc:
[----:B------:R-:W-:Y:S05]  /*a620*/  BPT.TRAP 0x1 ;  /* 0x000000040000795c */ /* 0x000fea0000300000 */
[----:B------:R-:W-:-:S04]  /*a630*/  MOV R3, 0x0 ;  /* 0x0000000000037802 */ /* 0x000fc80000000f00 */
[----:B------:R-:W-:Y:S05]  /*a640*/  RET.REL.NODEC R2 `(_ZN7cutlass13device_kernelINS_4conv6kernel13ConvUniversalINS1_16ConvProblemShapeILNS1_8OperatorE1ELi2EEENS1_10collective14CollectiveConvINS1_47MainloopSm100TmaUmmaWarpSpecializedImplicitGemmILS5_1ELi6ELi2ELi1ELi2EN4cute5tupleIJNSA_1CILi2EEENSC_ILi1EEESE_EEEEENSB_IJNSC_ILi64EEESH_NSB_IJSH_EEEEEENS_10tfloat32_tESK_NSA_8TiledMMAINSA_8MMA_AtomIJNSA_17SM100_MMA_TF32_SSISK_SK_fLi64ELi64ELNSA_4UMMA5MajorE0ELSP_1ELNSO_7ScaleInE0ELSQ_0EEEEEENSA_6LayoutINSB_IJSE_SE_SE_EEENSB_IJNSC_ILi0EEESV_SV_EEEEENSB_IJNSA_10UnderscoreESY_SY_EEEEENS7_6detail27Sm100ImplicitGemmTileTraitsINSA_20SM90_TMA_LOAD_IM2COLENSA_14ComposedLayoutINSA_7SwizzleILi3ELi4ELi3EEENSA_18smem_ptr_flag_bitsILi32EEENST_INSB_IJNSC_ILi8EEENSC_ILi32EEEEEENSB_IJS1A_SE_EEEEEEEvEENS12_INSA_23SM90_TMA_LOAD_MULTICASTENS14_INS15_ILi2ELi5ELi2EEES18_NST_INSB_IJS1A_NSC_ILi4EEEEEENSB_IJSE_S1A_EEEEEEEvEEEENS_8epilogue10collective18CollectiveEpilogueINS1P_23Sm100TmaWarpSpecializedILi3ELi2ELi16ELb1ELb0EEEJSJ_NSB_IJNST_ISH_SE_EENST_IS1A_SE_EEEEESK_NSB_IJNSB_IJlllEEESE_SV_EEESK_S1Y_NS1P_6fusion15FusionCallbacksIS1T_NS1Z_17LinearCombinationISK_fSK_fLNS_15FloatRoundStyleE2EEESJ_S1W_JEEENSA_5SM1004TMEM4LOAD26SM100_TMEM_LOAD_16dp128b8xES13_S1E_NSA_17SM75_U32x4_LDSM_NENSA_21SM90_TMA_STORE_IM2COLES1E_NSA_17SM90_U32x4_STSM_NENSA_39AutoVectorizingCopyWithAssumedAlignmentILi128EEEEEEvvEEEEvNT_6ParamsE) ;  /* 0xffffff58026c7950 */ /* 0x000fea0003c3ffff */
        .weak           $__internal_1_$__cuda_sm10x_tcgen05_guardrail_trap_phase_invalid_during_alloc
        .type           $__internal_1_$__cuda_sm10x_tcgen05_guardrail_trap_phase_invalid_during_alloc,@function
        .size           $__internal_1_$__cuda_sm10x_tcgen05_guardrail_trap_phase_invalid_during_alloc,($__internal_2_$__cuda_sm10x_tcgen05_guardrail_trap_unallocated_columns_being_dealloced - $__internal_1_$__cuda_sm10x_tcgen05_guardrail_trap_phase_invalid_during_alloc)
$__internal_1_$__cuda_sm10x_tcgen05_guardrail_trap_phase_invalid_during_alloc:
[----:B------:R-:W-:Y:S05]  /*a650*/  BPT.TRAP 0x1 ;  /* 0x000000040000795c */ /* 0x000fea0000300000 */
[----:B------:R-:W-:-:S04]  /*a660*/  HFMA2 R5, -RZ, RZ, 0, 0 ;  /* 0x00000000ff057431 */ /* 0x000fc800000001ff */
[----:B------:R-:W-:Y:S05]  /*a670*/  RET.REL.NODEC R4 `(_ZN7cutlass13device_kernelINS_4conv6kernel13ConvUniversalINS1_16ConvProblemShapeILNS1_8OperatorE1ELi2EEENS1_10collective14CollectiveConvINS1_47MainloopSm100TmaUmmaWarpSpecializedImplicitGemmILS5_1ELi6ELi2ELi1ELi2EN4cute5tupleIJNSA_1CILi2EEENSC_ILi1EEESE_EEEEENSB_IJNSC_ILi64EEESH_NSB_IJSH_EEEEEENS_10tfloat32_tESK_NSA_8TiledMMAINSA_8MMA_AtomIJNSA_17SM100_MMA_TF32_SSISK_SK_fLi64ELi64ELNSA_4UMMA5MajorE0ELSP_1ELNSO_7ScaleInE0ELSQ_0EEEEEENSA_6LayoutINSB_IJSE_SE_SE_EEENSB_IJNSC_ILi0EEESV_SV_EEEEENSB_IJNSA_10UnderscoreESY_SY_EEEEENS7_6detail27Sm100ImplicitGemmTileTraitsINSA_20SM90_TMA_LOAD_IM2COLENSA_14ComposedLayoutINSA_7SwizzleILi3ELi4ELi3EEENSA_18smem_ptr_flag_bitsILi32EEENST_INSB_IJNSC_ILi8EEENSC_ILi32EEEEEENSB_IJS1A_SE_EEEEEEEvEENS12_INSA_23SM90_TMA_LOAD_MULTICASTENS14_INS15_ILi2ELi5ELi2EEES18_NST_INSB_IJS1A_NSC_ILi4EEEEEENSB_IJSE_S1A_EEEEEEEvEEEENS_8epilogue10collective18CollectiveEpilogueINS1P_23Sm100TmaWarpSpecializedILi3ELi2ELi16ELb1ELb0EEEJSJ_NSB_IJNST_ISH_SE_EENST_IS1A_SE_EEEEESK_NSB_IJNSB_IJlllEEESE_SV_EEESK_S1Y_NS1P_6fusion15FusionCallbacksIS1T_NS1Z_17LinearCombinationISK_fSK_fLNS_15FloatRoundStyleE2EEESJ_S1W_JEEENSA_5SM1004TMEM4LOAD26SM100_TMEM_LOAD_16dp128b8xES13_S1E_NSA_17SM75_U32x4_LDSM_NENSA_21SM90_TMA_STORE_IM2COLES1E_NSA_17SM90_U32x4_STSM_NENSA_39AutoVectorizingCopyWithAssumedAlignmentILi128EEEEEEvvEEEEvNT_6ParamsE) ;  /* 0xffffff5804607950 */ /* 0x000fea0003c3ffff */
        .weak           $__internal_2_$__cuda_sm10x_tcgen05_guardrail_trap_unallocated_columns_being_dealloced
        .type           $__internal_2_$__cuda_sm10x_tcgen05_guardrail_trap_unallocated_columns_being_dealloced,@function
        .size           $__internal_2_$__cuda_sm10x_tcgen05_guardrail_trap_unallocated_columns_being_dealloced,(.L_x_157 - $__internal_2_$__cuda_sm10x_tcgen05_guardrail_trap_unallocated_columns_being_dealloced)
$__internal_2_$__cuda_sm10x_tcgen05_guardrail_trap_unallocated_columns_being_dealloced:
[----:B------:R-:W-:Y:S05]  /*a680*/  BPT.TRAP 0x1 ;  /* 0x000000040000795c */ /* 0x000fea0000300000 */
[----:B------:R-:W-:-:S04]  /*a690*/  MOV R3, 0x0 ;  /* 0x0000000000037802 */ /* 0x000fc80000000f00 */
[----:B------:R-:W-:Y:S05]  /*a6a0*/  RET.REL.NODEC R2 `(_ZN7cutlass13device_kernelINS_4conv6kernel13ConvUniversalINS1_16ConvProblemShapeILNS1_8OperatorE1ELi2EEENS1_10collective14CollectiveConvINS1_47MainloopSm100TmaUmmaWarpSpecializedImplicitGemmILS5_1ELi6ELi2ELi1ELi2EN4cute5tupleIJNSA_1CILi2EEENSC_ILi1EEESE_EEEEENSB_IJNSC_ILi64EEESH_NSB_IJSH_EEEEEENS_10tfloat32_tESK_NSA_8TiledMMAINSA_8MMA_AtomIJNSA_17SM100_MMA_TF32_SSISK_SK_fLi64ELi64ELNSA_4UMMA5MajorE0ELSP_1ELNSO_7ScaleInE0ELSQ_0EEEEEENSA_6LayoutINSB_IJSE_SE_SE_EEENSB_IJNSC_ILi0EEESV_SV_EEEEENSB_IJNSA_10UnderscoreESY_SY_EEEEENS7_6detail27Sm100ImplicitGemmTileTraitsINSA_20SM90_TMA_LOAD_IM2COLENSA_14ComposedLayoutINSA_7SwizzleILi3ELi4ELi3EEENSA_18smem_ptr_flag_bitsILi32EEENST_INSB_IJNSC_ILi8EEENSC_ILi32EEEEEENSB_IJS1A_SE_EEEEEEEvEENS12_INSA_23SM90_TMA_LOAD_MULTICASTENS14_INS15_ILi2ELi5ELi2EEES18_NST_INSB_IJS1A_NSC_ILi4EEEEEENSB_IJSE_S1A_EEEEEEEvEEEENS_8epilogue10collective18CollectiveEpilogueINS1P_23Sm100TmaWarpSpecializedILi3ELi2ELi16ELb1ELb0EEEJSJ_NSB_IJNST_ISH_SE_EENST_IS1A_SE_EEEEESK_NSB_IJNSB_IJlllEEESE_SV_EEESK_S1Y_NS1P_6fusion15FusionCallbacksIS1T_NS1Z_17LinearCombinationISK_fSK_fLNS_15FloatRoundStyleE2EEESJ_S1W_JEEENSA_5SM1004TMEM4LOAD26SM100_TMEM_LOAD_16dp128b8xES13_S1E_NSA_17SM75_U32x4_LDSM_NENSA_21SM90_TMA_STORE_IM2COLES1E_NSA_17SM90_U32x4_STSM_NENSA_39AutoVectorizingCopyWithAssumedAlignmentILi128EEEEEEvvEEEEvNT_6ParamsE) ;  /* 0xffffff5802547950 */ /* 0x000fea0003c3ffff */
.L_x_156:
[----:B------:R-:W-:-:S00]  /*a6b0*/  BRA `(.L_x_156) ;  /* 0xfffffffc00fc7947 */ /* 0x000fc0000383ffff */
[----:B------:R-:W-:-:S00]  /*a6c0*/  NOP ;  /* 0x0000000000007918 */ /* 0x000fc00000000000 */
        /* <DEDUP_REMOVED lines=11> */
.L_x_157:


//--------------------- .nv.global.init           --------------------------
	.section	.nv.global.init,"aw",@progbits
.nv.global.init:
	.type		$str$29,@object
	.size		$str$29,($str$30 - $str$29)
$str$29:
        /*0000*/ 	.byte	0x28, 0x61, 0x64, 0x64, 0x72, 0x65, 0x73, 0x73, 0x20, 0x26, 0x20, 0x6d, 0x61, 0x73, 0x6b, 0x29
        /*0010*/ 	.byte	0x20, 0x3d, 0x3d, 0x20, 0x30, 0x00
	.type		$str$30,@object
	.size		$str$30,($str$28 - $str$30)
$str$30:
        /*0016*/ 	.byte	0x2f, 0x74, 0x6d, 0x70, 0x2f, 0x63, 0x75, 0x74, 0x6c, 0x61, 0x73, 0x73, 0x5f, 0x73, 0x77, 0x65
        /*0026*/ 	.byte	0x65, 0x70, 0x5f, 0x73, 0x72, 0x63, 0x2f, 0x69, 0x6e, 0x63, 0x6c, 0x75, 0x64, 0x65, 0x2f, 0x63
        /*0036*/ 	.byte	0x75, 0x74, 0x65, 0x2f, 0x70, 0x6f, 0x69, 0x6e, 0x74, 0x65, 0x72, 0x5f, 0x66, 0x6c, 0x61, 0x67
        /*0046*/ 	.byte	0x67, 0x65, 0x64, 0x2e, 0x68, 0x70, 0x70, 0x00
	.type		$str$28,@object
	.size		$str$28,($str$27 - $str$28)
$str$28:
        /*004e*/ 	.byte	0x2f, 0x74, 0x6d, 0x70, 0x2f, 0x63, 0x75, 0x74, 0x6c, 0x61, 0x73, 0x73, 0x5f, 0x73, 0x77, 0x65
        /*005e*/ 	.byte	0x65, 0x70, 0x5f, 0x73, 0x72, 0x63, 0x2f, 0x69, 0x6e, 0x63, 0x6c, 0x75, 0x64, 0x65, 0x2f, 0x63
        /*006e*/ 	.byte	0x75, 0x74, 0x65, 0x2f, 0x61, 0x74, 0x6f, 0x6d, 0x2f, 0x63, 0x6f, 0x70, 0x79, 0x5f, 0x74, 0x72
        /*007e*/ 	.byte	0x61, 0x69, 0x74, 0x73, 0x5f, 0x73, 0x6d, 0x31, 0x30, 0x30, 0x2e, 0x68, 0x70, 0x70, 0x00
	.type		$str$27,@object
	.size		$str$27,(__unnamed_1 - $str$27)
$str$27:
        /*008d*/ 	.byte	0x28, 0x28, 0x75, 0x69, 0x6e, 0x74, 0x33, 0x32, 0x5f, 0x74, 0x28, 0x74, 0x68, 0x72, 0x65, 0x61
        /*009d*/ 	.byte	0x64, 0x49, 0x64, 0x78, 0x2e, 0x78, 0x29, 0x20, 0x2f, 0x20, 0x33, 0x32, 0x29, 0x20, 0x25, 0x20
        /*00ad*/ 	.byte	0x34, 0x29, 0x20, 0x3d, 0x3d, 0x20, 0x28, 0x28, 0x28, 0x74, 0x6d, 0x65, 0x6d, 0x5f, 0x61, 0x64
        /*00bd*/ 	.byte	0x64, 0x72, 0x20, 0x3e, 0x3e, 0x20, 0x31, 0x36, 0x29, 0x20, 0x2f, 0x20, 0x33, 0x32, 0x29, 0x20
        /*00cd*/ 	.byte	0x25, 0x20, 0x34, 0x29, 0x00
	.type		__unnamed_1,@object
	.size		__unnamed_1,(__unnamed_2 - __unnamed_1)
__unnamed_1:
        /*00d2*/ 	.byte	0x61, 0x75, 0x74, 0x6f, 0x20, 0x63, 0x75, 0x74, 0x65, 0x3a, 0x3a, 0x61, 0x73, 0x5f, 0x70, 0x6f
        /* <DEDUP_REMOVED lines=24> */
        /*0262*/ 	.byte	0x30, 0x34, 0x38, 0x3e, 0x3e, 0x3e, 0x3e, 0x5d, 0x00
	.type		__unnamed_2,@object
	.size		__unnamed_2,(.L_2 - __unnamed_2)
__unnamed_2:
        /* <DEDUP_REMOVED lines=45> */
        /*053b*/ 	.byte	0x3e, 0x3e, 0x3e, 0x5d, 0x00
.L_2:


//--------------------- .nv.shared._ZN7cutlass13device_kernelINS_4conv6kernel13ConvUniversalINS1_16ConvProblemShapeILNS1_8OperatorE1ELi2EEENS1_10collective14CollectiveConvINS1_47MainloopSm100TmaUmmaWarpSpecializedImplicitGemmILS5_1ELi6ELi2ELi1ELi2EN4cute5tupleIJNSA_1CILi2EEENSC_ILi1EEESE_EEEEENSB_IJNSC_ILi64EEESH_NSB_IJSH_EEEEEENS_10tfloat32_tESK_NSA_8TiledMMAINSA_8MMA_AtomIJNSA_17SM100_MMA_TF32_SSISK_SK_fLi64ELi64ELNSA_4UMMA5MajorE0ELSP_1ELNSO_7ScaleInE0ELSQ_0EEEEEENSA_6LayoutINSB_IJSE_SE_SE_EEENSB_IJNSC_ILi0EEESV_SV_EEEEENSB_IJNSA_10UnderscoreESY_SY_EEEEENS7_6detail27Sm100ImplicitGemmTileTraitsINSA_20SM90_TMA_LOAD_IM2COLENSA_14ComposedLayoutINSA_7SwizzleILi3ELi4ELi3EEENSA_18smem_ptr_flag_bitsILi32EEENST_INSB_IJNSC_ILi8EEENSC_ILi32EEEEEENSB_IJS1A_SE_EEEEEEEvEENS12_INSA_23SM90_TMA_LOAD_MULTICASTENS14_INS15_ILi2ELi5ELi2EEES18_NST_INSB_IJS1A_NSC_ILi4EEEEEENSB_IJSE_S1A_EEEEEEEvEEEENS_8epilogue10collective18CollectiveEpilogueINS1P_23Sm100TmaWarpSpecializedILi3ELi2ELi16ELb1ELb0EEEJSJ_NSB_IJNST_ISH_SE_EENST_IS1A_SE_EEEEESK_NSB_IJNSB_IJlllEEESE_SV_EEESK_S1Y_NS1P_6fusion15FusionCallbacksIS1T_NS1Z_17LinearCombinationISK_fSK_fLNS_15FloatRoundStyleE2EEESJ_S1W_JEEENSA_5SM1004TMEM4LOAD26SM100_TMEM_LOAD_16dp128b8xES13_S1E_NSA_17SM75_U32x4_LDSM_NENSA_21SM90_TMA_STORE_IM2COLES1E_NSA_17SM90_U32x4_STSM_NENSA_39AutoVectorizingCopyWithAssumedAlignmentILi128EEEEEEvvEEEEvNT_6ParamsE --------------------------
	.section	.nv.shared._ZN7cutlass13device_kernelINS_4conv6kernel13ConvUniversalINS1_16ConvProblemShapeILNS1_8OperatorE1ELi2EEENS1_10collective14CollectiveConvINS1_47MainloopSm100TmaUmmaWarpSpecializedImplicitGemmILS5_1ELi6ELi2ELi1ELi2EN4cute5tupleIJNSA_1CILi2EEENSC_ILi1EEESE_EEEEENSB_IJNSC_ILi64EEESH_NSB_IJSH_EEEEEENS_10tfloat32_tESK_NSA_8TiledMMAINSA_8MMA_AtomIJNSA_17SM100_MMA_TF32_SSISK_SK_fLi64ELi64ELNSA_4UMMA5MajorE0ELSP_1ELNSO_7ScaleInE0ELSQ_0EEEEEENSA_6LayoutINSB_IJSE_SE_SE_EEENSB_IJNSC_ILi0EEESV_SV_EEEEENSB_IJNSA_10UnderscoreESY_SY_EEEEENS7_6detail27Sm100ImplicitGemmTileTraitsINSA_20SM90_TMA_LOAD_IM2COLENSA_14ComposedLayoutINSA_7SwizzleILi3ELi4ELi3EEENSA_18smem_ptr_flag_bitsILi32EEENST_INSB_IJNSC_ILi8EEENSC_ILi32EEEEEENSB_IJS1A_SE_EEEEEEEvEENS12_INSA_23SM90_TMA_LOAD_MULTICASTENS14_INS15_ILi2ELi5ELi2EEES18_NST_INSB_IJS1A_NSC_ILi4EEEEEENSB_IJSE_S1A_EEEEEEEvEEEENS_8epilogue10collective18CollectiveEpilogueINS1P_23Sm100TmaWarpSpecializedILi3ELi2ELi16ELb1ELb0EEEJSJ_NSB_IJNST_ISH_SE_EENST_IS1A_SE_EEEEESK_NSB_IJNSB_IJlllEEESE_SV_EEESK_S1Y_NS1P_6fusion15FusionCallbacksIS1T_NS1Z_17LinearCombinationISK_fSK_fLNS_15FloatRoundStyleE2EEESJ_S1W_JEEENSA_5SM1004TMEM4LOAD26SM100_TMEM_LOAD_16dp128b8xES13_S1E_NSA_17SM75_U32x4_LDSM_NENSA_21SM90_TMA_STORE_IM2COLES1E_NSA_17SM90_U32x4_STSM_NENSA_39AutoVectorizingCopyWithAssumedAlignmentILi128EEEEEEvvEEEEvNT_6ParamsE,"aw",@nobits
	.sectionflags	@""
	.align	16
	.zero		1024


//--------------------- .nv.shared.reserved.0     --------------------------
	.section	.nv.shared.reserved.0,"aw",@nobits
	.weak		__nv_reservedSMEM_offset_0_alias
	.size		__nv_reservedSMEM_offset_0_alias, 0, 64
	.other		__nv_reservedSMEM_offset_0_alias,@"STO_CUDA_RESERVED_SHARED STV_DEFAULT"
__nv_reservedSMEM_offset_0_alias:
	.zero		0
.nv.shared.reserved.0:
	.zero		64
	.weak		__nv_reservedSMEM_tcgen05_partition
	.type		__nv_reservedSMEM_tcgen05_partition,@object
	.size		__nv_reservedSMEM_tcgen05_partition,(.L_0 - __nv_reservedSMEM_tcgen05_partition)
__nv_reservedSMEM_tcgen05_partition:
	.zero		32
.L_0:


//--------------------- .nv.global                --------------------------
	.section	.nv.global,"aw",@nobits
.nv.global:
	.type		_ZN39_INTERNAL_4709a600_4_k_cu_c9f35b4d_34334cute1_E,@object
	.size		_ZN39_INTERNAL_4709a600_4_k_cu_c9f35b4d_34334cute1_E,(_ZN39_INTERNAL_4709a600_4_k_cu_c9f35b4d_34334cuda3std3__45__cpo6cbeginE - _ZN39_INTERNAL_4709a600_4_k_cu_c9f35b4d_34334cute1_E)
_ZN39_INTERNAL_4709a600_4_k_cu_c9f35b4d_34334cute1_E:
	.zero		1
	.type		_ZN39_INTERNAL_4709a600_4_k_cu_c9f35b4d_34334cuda3std3__45__cpo6cbeginE,@object
	.size		_ZN39_INTERNAL_4709a600_4_k_cu_c9f35b4d_34334cuda3std3__45__cpo6cbeginE,(_ZN39_INTERNAL_4709a600_4_k_cu_c9f35b4d_34334cuda3std3__48in_placeE - _ZN39_INTERNAL_4709a600_4_k_cu_c9f35b4d_34334cuda3std3__45__cpo6cbeginE)
_ZN39_INTERNAL_4709a600_4_k_cu_c9f35b4d_34334cuda3std3__45__cpo6cbeginE:
	.zero		1
	.type		_ZN39_INTERNAL_4709a600_4_k_cu_c9f35b4d_34334cuda3std3__48in_placeE,@object
	.size		_ZN39_INTERNAL_4709a600_4_k_cu_c9f35b4d_34334cuda3std3__48in_placeE,(_ZN39_INTERNAL_4709a600_4_k_cu_c9f35b4d_34334cuda3std6ranges3__45__cpo9iter_moveE - _ZN39_INTERNAL_4709a600_4_k_cu_c9f35b4d_34334cuda3std3__48in_placeE)
_ZN39_INTERNAL_4709a600_4_k_cu_c9f35b4d_34334cuda3std3__48in_placeE:
	.zero		1
	.type		_ZN39_INTERNAL_4709a600_4_k_cu_c9f35b4d_34334cuda3std6ranges3__45__cpo9iter_moveE,@object
	.size		_ZN39_INTERNAL_4709a600_4_k_cu_c9f35b4d_34334cuda3std6ranges3__45__cpo9iter_moveE,(_ZN39_INTERNAL_4709a600_4_k_cu_c9f35b4d_34334cuda3std3__45__cpo5beginE - _ZN39_INTERNAL_4709a600_4_k_cu_c9f35b4d_34334cuda3std6ranges3__45__cpo9iter_moveE)
_ZN39_INTERNAL_4709a600_4_k_cu_c9f35b4d_34334cuda3std6ranges3__45__cpo9iter_moveE:
	.zero		1
	.type		_ZN39_INTERNAL_4709a600_4_k_cu_c9f35b4d_34334cuda3std3__45__cpo5beginE,@object
	.size		_ZN39_INTERNAL_4709a600_4_k_cu_c9f35b4d_34334cuda3std3__45__cpo5beginE,(_ZN39_INTERNAL_4709a600_4_k_cu_c9f35b4d_34334cuda3std3__441_GLOBAL__N__4709a600_4_k_cu_c9f35b4d_34336ignoreE - _ZN39_INTERNAL_4709a600_4_k_cu_c9f35b4d_34334cuda3std3__45__cpo5beginE)
_ZN39_INTERNAL_4709a600_4_k_cu_c9f35b4d_34334cuda3std3__45__cpo5beginE:
	.zero		1
	.type		_ZN39_INTERNAL_4709a600_4_k_cu_c9f35b4d_34334cuda3std3__441_GLOBAL__N__4709a600_4_k_cu_c9f35b4d_34336ignoreE,@object
	.size		_ZN39_INTERNAL_4709a600_4_k_cu_c9f35b4d_34334cuda3std3__441_GLOBAL__N__4709a600_4_k_cu_c9f35b4d_34336ignoreE,(_ZN39_INTERNAL_4709a600_4_k_cu_c9f35b4d_34334cute7productE - _ZN39_INTERNAL_4709a600_4_k_cu_c9f35b4d_34334cuda3std3__441_GLOBAL__N__4709a600_4_k_cu_c9f35b4d_34336ignoreE)
_ZN39_INTERNAL_4709a600_4_k_cu_c9f35b4d_34334cuda3std3__441_GLOBAL__N__4709a600_4_k_cu_c9f35b4d_34336ignoreE:
	.zero		1
	.type		_ZN39_INTERNAL_4709a600_4_k_cu_c9f35b4d_34334cute7productE,@object
	.size		_ZN39_INTERNAL_4709a600_4_k_cu_c9f35b4d_34334cute7productE,(_ZN39_INTERNAL_4709a600_4_k_cu_c9f35b4d_34334cuda3std3__45__cpo3endE - _ZN39_INTERNAL_4709a600_4_k_cu_c9f35b4d_34334cute7productE)
_ZN39_INTERNAL_4709a600_4_k_cu_c9f35b4d_34334cute7productE:
	.zero		1
	.type		_ZN39_INTERNAL_4709a600_4_k_cu_c9f35b4d_34334cuda3std3__45__cpo3endE,@object
	.size		_ZN39_INTERNAL_4709a600_4_k_cu_c9f35b4d_34334cuda3std3__45__cpo3endE,(_ZN39_INTERNAL_4709a600_4_k_cu_c9f35b4d_34334cuda3std3__419piecewise_constructE - _ZN39_INTERNAL_4709a600_4_k_cu_c9f35b4d_34334cuda3std3__45__cpo3endE)
_ZN39_INTERNAL_4709a600_4_k_cu_c9f35b4d_34334cuda3std3__45__cpo3endE:
	.zero		1
	.type		_ZN39_INTERNAL_4709a600_4_k_cu_c9f35b4d_34334cuda3std3__419piecewise_constructE,@object
	.size		_ZN39_INTERNAL_4709a600_4_k_cu_c9f35b4d_34334cuda3std3__419piecewise_constructE,(_ZN39_INTERNAL_4709a600_4_k_cu_c9f35b4d_34334cuda3std3__45__cpo4cendE - _ZN39_INTERNAL_4709a600_4_k_cu_c9f35b4d_34334cuda3std3__419piecewise_constructE)
_ZN39_INTERNAL_4709a600_4_k_cu_c9f35b4d_34334cuda3std3__419piecewise_constructE:
	.zero		1
	.type		_ZN39_INTERNAL_4709a600_4_k_cu_c9f35b4d_34334cuda3std3__45__cpo4cendE,@object
	.size		_ZN39_INTERNAL_4709a600_4_k_cu_c9f35b4d_34334cuda3std3__45__cpo4cendE,(_ZN39_INTERNAL_4709a600_4_k_cu_c9f35b4d_34334cuda3std6ranges3__45__cpo4swapE - _ZN39_INTERNAL_4709a600_4_k_cu_c9f35b4d_34334cuda3std3__45__cpo4cendE)
_ZN39_INTERNAL_4709a600_4_k_cu_c9f35b4d_34334cuda3std3__45__cpo4cendE:
	.zero		1
	.type		_ZN39_INTERNAL_4709a600_4_k_cu_c9f35b4d_34334cuda3std6ranges3__45__cpo4swapE,@object
	.size		_ZN39_INTERNAL_4709a600_4_k_cu_c9f35b4d_34334cuda3std6ranges3__45__cpo4swapE,(.L_10 - _ZN39_INTERNAL_4709a600_4_k_cu_c9f35b4d_34334cuda3std6ranges3__45__cpo4swapE)
_ZN39_INTERNAL_4709a600_4_k_cu_c9f35b4d_34334cuda3std6ranges3__45__cpo4swapE:
	.zero		1
.L_10:


//--------------------- .nv.constant0._ZN7cutlass13device_kernelINS_4conv6kernel13ConvUniversalINS1_16ConvProblemShapeILNS1_8OperatorE1ELi2EEENS1_10collective14CollectiveConvINS1_47MainloopSm100TmaUmmaWarpSpecializedImplicitGemmILS5_1ELi6ELi2ELi1ELi2EN4cute5tupleIJNSA_1CILi2EEENSC_ILi1EEESE_EEEEENSB_IJNSC_ILi64EEESH_NSB_IJSH_EEEEEENS_10tfloat32_tESK_NSA_8TiledMMAINSA_8MMA_AtomIJNSA_17SM100_MMA_TF32_SSISK_SK_fLi64ELi64ELNSA_4UMMA5MajorE0ELSP_1ELNSO_7ScaleInE0ELSQ_0EEEEEENSA_6LayoutINSB_IJSE_SE_SE_EEENSB_IJNSC_ILi0EEESV_SV_EEEEENSB_IJNSA_10UnderscoreESY_SY_EEEEENS7_6detail27Sm100ImplicitGemmTileTraitsINSA_20SM90_TMA_LOAD_IM2COLENSA_14ComposedLayoutINSA_7SwizzleILi3ELi4ELi3EEENSA_18smem_ptr_flag_bitsILi32EEENST_INSB_IJNSC_ILi8EEENSC_ILi32EEEEEENSB_IJS1A_SE_EEEEEEEvEENS12_INSA_23SM90_TMA_LOAD_MULTICASTENS14_INS15_ILi2ELi5ELi2EEES18_NST_INSB_IJS1A_NSC_ILi4EEEEEENSB_IJSE_S1A_EEEEEEEvEEEENS_8epilogue10collective18CollectiveEpilogueINS1P_23Sm100TmaWarpSpecializedILi3ELi2ELi16ELb1ELb0EEEJSJ_NSB_IJNST_ISH_SE_EENST_IS1A_SE_EEEEESK_NSB_IJNSB_IJlllEEESE_SV_EEESK_S1Y_NS1P_6fusion15FusionCallbacksIS1T_NS1Z_17LinearCombinationISK_fSK_fLNS_15FloatRoundStyleE2EEESJ_S1W_JEEENSA_5SM1004TMEM4LOAD26SM100_TMEM_LOAD_16dp128b8xES13_S1E_NSA_17SM75_U32x4_LDSM_NENSA_21SM90_TMA_STORE_IM2COLES1E_NSA_17SM90_U32x4_STSM_NENSA_39AutoVectorizingCopyWithAssumedAlignmentILi128EEEEEEvvEEEEvNT_6ParamsE --------------------------
	.section	.nv.constant0._ZN7cutlass13device_kernelINS_4conv6kernel13ConvUniversalINS1_16ConvProblemShapeILNS1_8OperatorE1ELi2EEENS1_10collective14CollectiveConvINS1_47MainloopSm100TmaUmmaWarpSpecializedImplicitGemmILS5_1ELi6ELi2ELi1ELi2EN4cute5tupleIJNSA_1CILi2EEENSC_ILi1EEESE_EEEEENSB_IJNSC_ILi64EEESH_NSB_IJSH_EEEEEENS_10tfloat32_tESK_NSA_8TiledMMAINSA_8MMA_AtomIJNSA_17SM100_MMA_TF32_SSISK_SK_fLi64ELi64ELNSA_4UMMA5MajorE0ELSP_1ELNSO_7ScaleInE0ELSQ_0EEEEEENSA_6LayoutINSB_IJSE_SE_SE_EEENSB_IJNSC_ILi0EEESV_SV_EEEEENSB_IJNSA_10UnderscoreESY_SY_EEEEENS7_6detail27Sm100ImplicitGemmTileTraitsINSA_20SM90_TMA_LOAD_IM2COLENSA_14ComposedLayoutINSA_7SwizzleILi3ELi4ELi3EEENSA_18smem_ptr_flag_bitsILi32EEENST_INSB_IJNSC_ILi8EEENSC_ILi32EEEEEENSB_IJS1A_SE_EEEEEEEvEENS12_INSA_23SM90_TMA_LOAD_MULTICASTENS14_INS15_ILi2ELi5ELi2EEES18_NST_INSB_IJS1A_NSC_ILi4EEEEEENSB_IJSE_S1A_EEEEEEEvEEEENS_8epilogue10collective18CollectiveEpilogueINS1P_23Sm100TmaWarpSpecializedILi3ELi2ELi16ELb1ELb0EEEJSJ_NSB_IJNST_ISH_SE_EENST_IS1A_SE_EEEEESK_NSB_IJNSB_IJlllEEESE_SV_EEESK_S1Y_NS1P_6fusion15FusionCallbacksIS1T_NS1Z_17LinearCombinationISK_fSK_fLNS_15FloatRoundStyleE2EEESJ_S1W_JEEENSA_5SM1004TMEM4LOAD26SM100_TMEM_LOAD_16dp128b8xES13_S1E_NSA_17SM75_U32x4_LDSM_NENSA_21SM90_TMA_STORE_IM2COLES1E_NSA_17SM90_U32x4_STSM_NENSA_39AutoVectorizingCopyWithAssumedAlignmentILi128EEEEEEvvEEEEvNT_6ParamsE,"a",@progbits
	.sectionflags	@""
	.align	4
.nv.constant0._ZN7cutlass13device_kernelINS_4conv6kernel13ConvUniversalINS1_16ConvProblemShapeILNS1_8OperatorE1ELi2EEENS1_10collective14CollectiveConvINS1_47MainloopSm100TmaUmmaWarpSpecializedImplicitGemmILS5_1ELi6ELi2ELi1ELi2EN4cute5tupleIJNSA_1CILi2EEENSC_ILi1EEESE_EEEEENSB_IJNSC_ILi64EEESH_NSB_IJSH_EEEEEENS_10tfloat32_tESK_NSA_8TiledMMAINSA_8MMA_AtomIJNSA_17SM100_MMA_TF32_SSISK_SK_fLi64ELi64ELNSA_4UMMA5MajorE0ELSP_1ELNSO_7ScaleInE0ELSQ_0EEEEEENSA_6LayoutINSB_IJSE_SE_SE_EEENSB_IJNSC_ILi0EEESV_SV_EEEEENSB_IJNSA_10UnderscoreESY_SY_EEEEENS7_6detail27Sm100ImplicitGemmTileTraitsINSA_20SM90_TMA_LOAD_IM2COLENSA_14ComposedLayoutINSA_7SwizzleILi3ELi4ELi3EEENSA_18smem_ptr_flag_bitsILi32EEENST_INSB_IJNSC_ILi8EEENSC_ILi32EEEEEENSB_IJS1A_SE_EEEEEEEvEENS12_INSA_23SM90_TMA_LOAD_MULTICASTENS14_INS15_ILi2ELi5ELi2EEES18_NST_INSB_IJS1A_NSC_ILi4EEEEEENSB_IJSE_S1A_EEEEEEEvEEEENS_8epilogue10collective18CollectiveEpilogueINS1P_23Sm100TmaWarpSpecializedILi3ELi2ELi16ELb1ELb0EEEJSJ_NSB_IJNST_ISH_SE_EENST_IS1A_SE_EEEEESK_NSB_IJNSB_IJlllEEESE_SV_EEESK_S1Y_NS1P_6fusion15FusionCallbacksIS1T_NS1Z_17LinearCombinationISK_fSK_fLNS_15FloatRoundStyleE2EEESJ_S1W_JEEENSA_5SM1004TMEM4LOAD26SM100_TMEM_LOAD_16dp128b8xES13_S1E_NSA_17SM75_U32x4_LDSM_NENSA_21SM90_TMA_STORE_IM2COLES1E_NSA_17SM90_U32x4_STSM_NENSA_39AutoVectorizingCopyWithAssumedAlignmentILi128EEEEEEvvEEEEvNT_6ParamsE:
	.zero		2944


//--------------------- SYMBOLS --------------------------

	.type		.nv.reservedSmem.offset0,@object
	.size		.nv.reservedSmem.offset0,0x4
	.type		.nv.reservedSmem.cap,@object
	.size		.nv.reservedSmem.cap,0x4
	.type		__assertfail,@function
